	.target	sm_90a

	.elftype	@"ET_EXEC"


//--------------------- .note.nv.tkinfo           --------------------------
	.section	.note.nv.tkinfo,"",@"SHT_NOTE"
	.sectionflags	@"SHF_NOTE_NV_TKINFO"
	.tkinfo
        /*0018*/ 	.word	0x00000002
        /*0030*/ 	.string	""
        /*0030*/ 	.string	"ptxas"
        /*0030*/ 	.string	"Cuda compilation tools, release 13.0, V13.0.88"
        /*0030*/ 	.string	"Build cuda_13.0.r13.0/compiler.36424714_0"
        /*0030*/ 	.string	"-arch sm_90a -m 64 "



//--------------------- .note.nv.cuinfo           --------------------------
	.section	.note.nv.cuinfo,"",@"SHT_NOTE"
	.sectionflags	@"SHF_NOTE_NV_CUINFO"
        /*0018*/ 	.short	0x0002
        /*001a*/ 	.short	0x005a
        /*001c*/ 	.short	0x0082
	.zero		2


//--------------------- .nv.info                  --------------------------
	.section	.nv.info,"",@"SHT_CUDA_INFO"
	.align	4


	//----- nvinfo : EIATTR_REGCOUNT
	.align		4
        /*0000*/ 	.byte	0x04, 0x2f
        /*0002*/ 	.short	(.L_12 - .L_11)
	.align		4
.L_11:
        /*0004*/ 	.word	index@(_ZN7cutlass13device_kernelIN5flash19enable_sm80_to_sm89INS1_16FlashAttnFwdSm80INS1_25CollectiveMainloopFwdSm80ILi8ELi2ELb0EN4cute5tupleIJNS5_1CILi128EEENS7_ILi64EEENS7_ILi192EEEEEELi192ENS_6half_tEfNS_4arch4Sm80ELb1ELb0ELb0ELb1ELb1ELb1ELb1ELb1EEENS1_21CollectiveEpilogueFwdINS6_IJS8_SA_S9_EEENS6_IJNS7_ILi1EEESI_SI_EEESC_SE_Li256ELb1ELb1ELb1ELb0EEENS1_36VarlenDynamicPersistentTileSchedulerILi128ELi64ELi256ELi256ELb1ELb1ELb0ELb1ELb1ELb1EEEEEEEEEvNT_6ParamsE)
        /*0008*/ 	.word	0x00000004


	//----- nvinfo : EIATTR_FRAME_SIZE
	.align		4
.L_12:
        /*000c*/ 	.byte	0x04, 0x11
        /*000e*/ 	.short	(.L_14 - .L_13)
	.align		4
.L_13:
        /*0010*/ 	.word	index@(_ZN7cutlass13device_kernelIN5flash19enable_sm80_to_sm89INS1_16FlashAttnFwdSm80INS1_25CollectiveMainloopFwdSm80ILi8ELi2ELb0EN4cute5tupleIJNS5_1CILi128EEENS7_ILi64EEENS7_ILi192EEEEEELi192ENS_6half_tEfNS_4arch4Sm80ELb1ELb0ELb0ELb1ELb1ELb1ELb1ELb1EEENS1_21CollectiveEpilogueFwdINS6_IJS8_SA_S9_EEENS6_IJNS7_ILi1EEESI_SI_EEESC_SE_Li256ELb1ELb1ELb1ELb0EEENS1_36VarlenDynamicPersistentTileSchedulerILi128ELi64ELi256ELi256ELb1ELb1ELb0ELb1ELb1ELb1EEEEEEEEEvNT_6ParamsE)
        /*0014*/ 	.word	0x00000000


	//----- nvinfo : EIATTR_REGCOUNT
	.align		4
.L_14:
        /*0018*/ 	.byte	0x04, 0x2f
        /*001a*/ 	.short	(.L_16 - .L_15)
	.align		4
.L_15:
        /*001c*/ 	.word	index@(_ZN7cutlass13device_kernelIN5flash19enable_sm80_to_sm89INS1_16FlashAttnFwdSm80INS1_25CollectiveMainloopFwdSm80ILi8ELi2ELb0EN4cute5tupleIJNS5_1CILi128EEENS7_ILi64EEENS7_ILi192EEEEEELi192ENS_6half_tEfNS_4arch4Sm80ELb1ELb0ELb0ELb1ELb1ELb0ELb1ELb1EEENS1_21CollectiveEpilogueFwdINS6_IJS8_SA_S9_EEENS6_IJNS7_ILi1EEESI_SI_EEESC_SE_Li256ELb1ELb1ELb1ELb0EEENS1_36VarlenDynamicPersistentTileSchedulerILi128ELi64ELi256ELi256ELb1ELb1ELb0ELb1ELb1ELb1EEEEEEEEEvNT_6ParamsE)
        /*0020*/ 	.word	0x00000004


	//----- nvinfo : EIATTR_FRAME_SIZE
	.align		4
.L_16:
        /*0024*/ 	.byte	0x04, 0x11
        /*0026*/ 	.short	(.L_18 - .L_17)
	.align		4
.L_17:
        /*0028*/ 	.word	index@(_ZN7cutlass13device_kernelIN5flash19enable_sm80_to_sm89INS1_16FlashAttnFwdSm80INS1_25CollectiveMainloopFwdSm80ILi8ELi2ELb0EN4cute5tupleIJNS5_1CILi128EEENS7_ILi64EEENS7_ILi192EEEEEELi192ENS_6half_tEfNS_4arch4Sm80ELb1ELb0ELb0ELb1ELb1ELb0ELb1ELb1EEENS1_21CollectiveEpilogueFwdINS6_IJS8_SA_S9_EEENS6_IJNS7_ILi1EEESI_SI_EEESC_SE_Li256ELb1ELb1ELb1ELb0EEENS1_36VarlenDynamicPersistentTileSchedulerILi128ELi64ELi256ELi256ELb1ELb1ELb0ELb1ELb1ELb1EEEEEEEEEvNT_6ParamsE)
        /*002c*/ 	.word	0x00000000


	//----- nvinfo : EIATTR_REGCOUNT
	.align		4
.L_18:
        /*0030*/ 	.byte	0x04, 0x2f
        /*0032*/ 	.short	(.L_20 - .L_19)
	.align		4
.L_19:
        /*0034*/ 	.word	index@(_ZN7cutlass13device_kernelIN5flash19enable_sm80_to_sm89INS1_16FlashAttnFwdSm80INS1_25CollectiveMainloopFwdSm80ILi8ELi2ELb0EN4cute5tupleIJNS5_1CILi128EEENS7_ILi64EEENS7_ILi192EEEEEELi192ENS_6half_tEfNS_4arch4Sm80ELb1ELb0ELb0ELb0ELb1ELb0ELb1ELb1EEENS1_21CollectiveEpilogueFwdINS6_IJS8_SA_S9_EEENS6_IJNS7_ILi1EEESI_SI_EEESC_SE_Li256ELb0ELb1ELb1ELb0EEENS1_30DynamicPersistentTileSchedulerILi256ELi256ELb1ELb1ELb0EEEEEEEEEvNT_6ParamsE)
        /*0038*/ 	.word	0x00000004


	//----- nvinfo : EIATTR_FRAME_SIZE
	.align		4
.L_20:
        /*003c*/ 	.byte	0x04, 0x11
        /*003e*/ 	.short	(.L_22 - .L_21)
	.align		4
.L_21:
        /*0040*/ 	.word	index@(_ZN7cutlass13device_kernelIN5flash19enable_sm80_to_sm89INS1_16FlashAttnFwdSm80INS1_25CollectiveMainloopFwdSm80ILi8ELi2ELb0EN4cute5tupleIJNS5_1CILi128EEENS7_ILi64EEENS7_ILi192EEEEEELi192ENS_6half_tEfNS_4arch4Sm80ELb1ELb0ELb0ELb0ELb1ELb0ELb1ELb1EEENS1_21CollectiveEpilogueFwdINS6_IJS8_SA_S9_EEENS6_IJNS7_ILi1EEESI_SI_EEESC_SE_Li256ELb0ELb1ELb1ELb0EEENS1_30DynamicPersistentTileSchedulerILi256ELi256ELb1ELb1ELb0EEEEEEEEEvNT_6ParamsE)
        /*0044*/ 	.word	0x00000000


	//----- nvinfo : EIATTR_REGCOUNT
	.align		4
.L_22:
        /*0048*/ 	.byte	0x04, 0x2f
        /*004a*/ 	.short	(.L_24 - .L_23)
	.align		4
.L_23:
        /*004c*/ 	.word	index@(_ZN7cutlass13device_kernelIN5flash19enable_sm80_to_sm89INS1_16FlashAttnFwdSm80INS1_25CollectiveMainloopFwdSm80ILi8ELi2ELb0EN4cute5tupleIJNS5_1CILi128EEENS7_ILi64EEENS7_ILi192EEEEEELi192ENS_6half_tEfNS_4arch4Sm80ELb0ELb1ELb0ELb1ELb1ELb1ELb1ELb1EEENS1_21CollectiveEpilogueFwdINS6_IJS8_SA_S9_EEENS6_IJNS7_ILi1EEESI_SI_EEESC_SE_Li256ELb1ELb1ELb1ELb0EEENS1_36VarlenDynamicPersistentTileSchedulerILi128ELi64ELi256ELi256ELb1ELb1ELb0ELb1ELb0ELb1EEEEEEEEEvNT_6ParamsE)
        /*0050*/ 	.word	0x00000004


	//----- nvinfo : EIATTR_FRAME_SIZE
	.align		4
.L_24:
        /*0054*/ 	.byte	0x04, 0x11
        /*0056*/ 	.short	(.L_26 - .L_25)
	.align		4
.L_25:
        /*0058*/ 	.word	index@(_ZN7cutlass13device_kernelIN5flash19enable_sm80_to_sm89INS1_16FlashAttnFwdSm80INS1_25CollectiveMainloopFwdSm80ILi8ELi2ELb0EN4cute5tupleIJNS5_1CILi128EEENS7_ILi64EEENS7_ILi192EEEEEELi192ENS_6half_tEfNS_4arch4Sm80ELb0ELb1ELb0ELb1ELb1ELb1ELb1ELb1EEENS1_21CollectiveEpilogueFwdINS6_IJS8_SA_S9_EEENS6_IJNS7_ILi1EEESI_SI_EEESC_SE_Li256ELb1ELb1ELb1ELb0EEENS1_36VarlenDynamicPersistentTileSchedulerILi128ELi64ELi256ELi256ELb1ELb1ELb0ELb1ELb0ELb1EEEEEEEEEvNT_6ParamsE)
        /*005c*/ 	.word	0x00000000


	//----- nvinfo : EIATTR_REGCOUNT
	.align		4
.L_26:
        /*0060*/ 	.byte	0x04, 0x2f
        /*0062*/ 	.short	(.L_28 - .L_27)
	.align		4
.L_27:
        /*0064*/ 	.word	index@(_ZN7cutlass13device_kernelIN5flash19enable_sm80_to_sm89INS1_16FlashAttnFwdSm80INS1_25CollectiveMainloopFwdSm80ILi8ELi2ELb0EN4cute5tupleIJNS5_1CILi128EEENS7_ILi64EEENS7_ILi192EEEEEELi192ENS_6half_tEfNS_4arch4Sm80ELb0ELb1ELb0ELb1ELb1ELb0ELb1ELb1EEENS1_21CollectiveEpilogueFwdINS6_IJS8_SA_S9_EEENS6_IJNS7_ILi1EEESI_SI_EEESC_SE_Li256ELb1ELb1ELb1ELb0EEENS1_36VarlenDynamicPersistentTileSchedulerILi128ELi64ELi256ELi256ELb1ELb1ELb0ELb1ELb0ELb1EEEEEEEEEvNT_6ParamsE)
        /*0068*/ 	.word	0x00000004


	//----- nvinfo : EIATTR_FRAME_SIZE
	.align		4
.L_28:
        /*006c*/ 	.byte	0x04, 0x11
        /*006e*/ 	.short	(.L_30 - .L_29)
	.align		4
.L_29:
        /*0070*/ 	.word	index@(_ZN7cutlass13device_kernelIN5flash19enable_sm80_to_sm89INS1_16FlashAttnFwdSm80INS1_25CollectiveMainloopFwdSm80ILi8ELi2ELb0EN4cute5tupleIJNS5_1CILi128EEENS7_ILi64EEENS7_ILi192EEEEEELi192ENS_6half_tEfNS_4arch4Sm80ELb0ELb1ELb0ELb1ELb1ELb0ELb1ELb1EEENS1_21CollectiveEpilogueFwdINS6_IJS8_SA_S9_EEENS6_IJNS7_ILi1EEESI_SI_EEESC_SE_Li256ELb1ELb1ELb1ELb0EEENS1_36VarlenDynamicPersistentTileSchedulerILi128ELi64ELi256ELi256ELb1ELb1ELb0ELb1ELb0ELb1EEEEEEEEEvNT_6ParamsE)
        /*0074*/ 	.word	0x00000000


	//----- nvinfo : EIATTR_REGCOUNT
	.align		4
.L_30:
        /*0078*/ 	.byte	0x04, 0x2f
        /*007a*/ 	.short	(.L_32 - .L_31)
	.align		4
.L_31:
        /*007c*/ 	.word	index@(_ZN7cutlass13device_kernelIN5flash19enable_sm80_to_sm89INS1_16FlashAttnFwdSm80INS1_25CollectiveMainloopFwdSm80ILi8ELi2ELb0EN4cute5tupleIJNS5_1CILi128EEENS7_ILi64EEENS7_ILi192EEEEEELi192ENS_6half_tEfNS_4arch4Sm80ELb0ELb1ELb0ELb0ELb1ELb0ELb1ELb1EEENS1_21CollectiveEpilogueFwdINS6_IJS8_SA_S9_EEENS6_IJNS7_ILi1EEESI_SI_EEESC_SE_Li256ELb0ELb1ELb1ELb0EEENS1_19SingleTileSchedulerILb0ELb1ELb1ELi128EEEEEEEEEvNT_6ParamsE)
        /*0080*/ 	.word	0x00000004


	//----- nvinfo : EIATTR_FRAME_SIZE
	.align		4
.L_32:
        /*0084*/ 	.byte	0x04, 0x11
        /*0086*/ 	.short	(.L_34 - .L_33)
	.align		4
.L_33:
        /*0088*/ 	.word	index@(_ZN7cutlass13device_kernelIN5flash19enable_sm80_to_sm89INS1_16FlashAttnFwdSm80INS1_25CollectiveMainloopFwdSm80ILi8ELi2ELb0EN4cute5tupleIJNS5_1CILi128EEENS7_ILi64EEENS7_ILi192EEEEEELi192ENS_6half_tEfNS_4arch4Sm80ELb0ELb1ELb0ELb0ELb1ELb0ELb1ELb1EEENS1_21CollectiveEpilogueFwdINS6_IJS8_SA_S9_EEENS6_IJNS7_ILi1EEESI_SI_EEESC_SE_Li256ELb0ELb1ELb1ELb0EEENS1_19SingleTileSchedulerILb0ELb1ELb1ELi128EEEEEEEEEvNT_6ParamsE)
        /*008c*/ 	.word	0x00000000


	//----- nvinfo : EIATTR_REGCOUNT
	.align		4
.L_34:
        /*0090*/ 	.byte	0x04, 0x2f
        /*0092*/ 	.short	(.L_36 - .L_35)
	.align		4
.L_35:
        /*0094*/ 	.word	index@(_ZN7cutlass13device_kernelIN5flash19enable_sm80_to_sm89INS1_16FlashAttnFwdSm80INS1_25CollectiveMainloopFwdSm80ILi8ELi2ELb0EN4cute5tupleIJNS5_1CILi128EEENS7_ILi64EEENS7_ILi192EEEEEELi192ENS_6half_tEfNS_4arch4Sm80ELb0ELb0ELb0ELb1ELb1ELb1ELb1ELb1EEENS1_21CollectiveEpilogueFwdINS6_IJS8_SA_S9_EEENS6_IJNS7_ILi1EEESI_SI_EEESC_SE_Li256ELb1ELb1ELb1ELb0EEENS1_36VarlenDynamicPersistentTileSchedulerILi128ELi64ELi256ELi256ELb1ELb1ELb0ELb0ELb1ELb1EEEEEEEEEvNT_6ParamsE)
        /*0098*/ 	.word	0x00000004


	//----- nvinfo : EIATTR_FRAME_SIZE
	.align		4
.L_36:
        /*009c*/ 	.byte	0x04, 0x11
        /*009e*/ 	.short	(.L_38 - .L_37)
	.align		4
.L_37:
        /*00a0*/ 	.word	index@(_ZN7cutlass13device_kernelIN5flash19enable_sm80_to_sm89INS1_16FlashAttnFwdSm80INS1_25CollectiveMainloopFwdSm80ILi8ELi2ELb0EN4cute5tupleIJNS5_1CILi128EEENS7_ILi64EEENS7_ILi192EEEEEELi192ENS_6half_tEfNS_4arch4Sm80ELb0ELb0ELb0ELb1ELb1ELb1ELb1ELb1EEENS1_21CollectiveEpilogueFwdINS6_IJS8_SA_S9_EEENS6_IJNS7_ILi1EEESI_SI_EEESC_SE_Li256ELb1ELb1ELb1ELb0EEENS1_36VarlenDynamicPersistentTileSchedulerILi128ELi64ELi256ELi256ELb1ELb1ELb0ELb0ELb1ELb1EEEEEEEEEvNT_6ParamsE)
        /*00a4*/ 	.word	0x00000000


	//----- nvinfo : EIATTR_REGCOUNT
	.align		4
.L_38:
        /*00a8*/ 	.byte	0x04, 0x2f
        /*00aa*/ 	.short	(.L_40 - .L_39)
	.align		4
.L_39:
        /*00ac*/ 	.word	index@(_ZN7cutlass13device_kernelIN5flash19enable_sm80_to_sm89INS1_16FlashAttnFwdSm80INS1_25CollectiveMainloopFwdSm80ILi8ELi2ELb0EN4cute5tupleIJNS5_1CILi128EEENS7_ILi64EEENS7_ILi192EEEEEELi192ENS_6half_tEfNS_4arch4Sm80ELb0ELb0ELb0ELb1ELb1ELb0ELb1ELb1EEENS1_21CollectiveEpilogueFwdINS6_IJS8_SA_S9_EEENS6_IJNS7_ILi1EEESI_SI_EEESC_SE_Li256ELb1ELb1ELb1ELb0EEENS1_36VarlenDynamicPersistentTileSchedulerILi128ELi64ELi256ELi256ELb1ELb1ELb0ELb0ELb1ELb1EEEEEEEEEvNT_6ParamsE)
        /*00b0*/ 	.word	0x00000004


	//----- nvinfo : EIATTR_FRAME_SIZE
	.align		4
.L_40:
        /*00b4*/ 	.byte	0x04, 0x11
        /*00b6*/ 	.short	(.L_42 - .L_41)
	.align		4
.L_41:
        /*00b8*/ 	.word	index@(_ZN7cutlass13device_kernelIN5flash19enable_sm80_to_sm89INS1_16FlashAttnFwdSm80INS1_25CollectiveMainloopFwdSm80ILi8ELi2ELb0EN4cute5tupleIJNS5_1CILi128EEENS7_ILi64EEENS7_ILi192EEEEEELi192ENS_6half_tEfNS_4arch4Sm80ELb0ELb0ELb0ELb1ELb1ELb0ELb1ELb1EEENS1_21CollectiveEpilogueFwdINS6_IJS8_SA_S9_EEENS6_IJNS7_ILi1EEESI_SI_EEESC_SE_Li256ELb1ELb1ELb1ELb0EEENS1_36VarlenDynamicPersistentTileSchedulerILi128ELi64ELi256ELi256ELb1ELb1ELb0ELb0ELb1ELb1EEEEEEEEEvNT_6ParamsE)
        /*00bc*/ 	.word	0x00000000


	//----- nvinfo : EIATTR_REGCOUNT
	.align		4
.L_42:
        /*00c0*/ 	.byte	0x04, 0x2f
        /*00c2*/ 	.short	(.L_44 - .L_43)
	.align		4
.L_43:
        /*00c4*/ 	.word	index@(_ZN7cutlass13device_kernelIN5flash19enable_sm80_to_sm89INS1_16FlashAttnFwdSm80INS1_25CollectiveMainloopFwdSm80ILi8ELi2ELb0EN4cute5tupleIJNS5_1CILi128EEENS7_ILi64EEENS7_ILi192EEEEEELi192ENS_6half_tEfNS_4arch4Sm80ELb0ELb0ELb0ELb0ELb1ELb0ELb1ELb1EEENS1_21CollectiveEpilogueFwdINS6_IJS8_SA_S9_EEENS6_IJNS7_ILi1EEESI_SI_EEESC_SE_Li256ELb0ELb1ELb1ELb0EEENS1_19SingleTileSchedulerILb0ELb1ELb1ELi128EEEEEEEEEvNT_6ParamsE)
        /*00c8*/ 	.word	0x00000004


	//----- nvinfo : EIATTR_FRAME_SIZE
	.align		4
.L_44:
        /*00cc*/ 	.byte	0x04, 0x11
        /*00ce*/ 	.short	(.L_46 - .L_45)
	.align		4
.L_45:
        /*00d0*/ 	.word	index@(_ZN7cutlass13device_kernelIN5flash19enable_sm80_to_sm89INS1_16FlashAttnFwdSm80INS1_25CollectiveMainloopFwdSm80ILi8ELi2ELb0EN4cute5tupleIJNS5_1CILi128EEENS7_ILi64EEENS7_ILi192EEEEEELi192ENS_6half_tEfNS_4arch4Sm80ELb0ELb0ELb0ELb0ELb1ELb0ELb1ELb1EEENS1_21CollectiveEpilogueFwdINS6_IJS8_SA_S9_EEENS6_IJNS7_ILi1EEESI_SI_EEESC_SE_Li256ELb0ELb1ELb1ELb0EEENS1_19SingleTileSchedulerILb0ELb1ELb1ELi128EEEEEEEEEvNT_6ParamsE)
        /*00d4*/ 	.word	0x00000000


	//----- nvinfo : EIATTR_REGCOUNT
	.align		4
.L_46:
        /*00d8*/ 	.byte	0x04, 0x2f
        /*00da*/ 	.short	(.L_48 - .L_47)
	.align		4
.L_47:
        /*00dc*/ 	.word	index@(_ZN7cutlass13device_kernelIN5flash19enable_sm80_to_sm89INS1_16FlashAttnFwdSm80INS1_25CollectiveMainloopFwdSm80ILi8ELi1ELb0EN4cute5tupleIJNS5_1CILi128EEENS7_ILi64EEENS7_ILi192EEEEEELi192ENS_6half_tEfNS_4arch4Sm80ELb1ELb0ELb0ELb1ELb1ELb1ELb1ELb1EEENS1_21CollectiveEpilogueFwdINS6_IJS8_SA_S9_EEENS6_IJNS7_ILi1EEESI_SI_EEESC_SE_Li256ELb1ELb1ELb1ELb0EEENS1_36VarlenDynamicPersistentTileSchedulerILi128ELi64ELi256ELi256ELb1ELb1ELb0ELb1ELb1ELb1EEEEEEEEEvNT_6ParamsE)
        /*00e0*/ 	.word	0x00000004


	//----- nvinfo : EIATTR_FRAME_SIZE
	.align		4
.L_48:
        /*00e4*/ 	.byte	0x04, 0x11
        /*00e6*/ 	.short	(.L_50 - .L_49)
	.align		4
.L_49:
        /*00e8*/ 	.word	index@(_ZN7cutlass13device_kernelIN5flash19enable_sm80_to_sm89INS1_16FlashAttnFwdSm80INS1_25CollectiveMainloopFwdSm80ILi8ELi1ELb0EN4cute5tupleIJNS5_1CILi128EEENS7_ILi64EEENS7_ILi192EEEEEELi192ENS_6half_tEfNS_4arch4Sm80ELb1ELb0ELb0ELb1ELb1ELb1ELb1ELb1EEENS1_21CollectiveEpilogueFwdINS6_IJS8_SA_S9_EEENS6_IJNS7_ILi1EEESI_SI_EEESC_SE_Li256ELb1ELb1ELb1ELb0EEENS1_36VarlenDynamicPersistentTileSchedulerILi128ELi64ELi256ELi256ELb1ELb1ELb0ELb1ELb1ELb1EEEEEEEEEvNT_6ParamsE)
        /*00ec*/ 	.word	0x00000000


	//----- nvinfo : EIATTR_REGCOUNT
	.align		4
.L_50:
        /*00f0*/ 	.byte	0x04, 0x2f
        /*00f2*/ 	.short	(.L_52 - .L_51)
	.align		4
.L_51:
        /*00f4*/ 	.word	index@(_ZN7cutlass13device_kernelIN5flash19enable_sm80_to_sm89INS1_16FlashAttnFwdSm80INS1_25CollectiveMainloopFwdSm80ILi8ELi1ELb0EN4cute5tupleIJNS5_1CILi128EEENS7_ILi64EEENS7_ILi192EEEEEELi192ENS_6half_tEfNS_4arch4Sm80ELb1ELb0ELb0ELb1ELb1ELb0ELb1ELb1EEENS1_21CollectiveEpilogueFwdINS6_IJS8_SA_S9_EEENS6_IJNS7_ILi1EEESI_SI_EEESC_SE_Li256ELb1ELb1ELb1ELb0EEENS1_36VarlenDynamicPersistentTileSchedulerILi128ELi64ELi256ELi256ELb1ELb1ELb0ELb1ELb1ELb1EEEEEEEEEvNT_6ParamsE)
        /*00f8*/ 	.word	0x00000004


	//----- nvinfo : EIATTR_FRAME_SIZE
	.align		4
.L_52:
        /*00fc*/ 	.byte	0x04, 0x11
        /*00fe*/ 	.short	(.L_54 - .L_53)
	.align		4
.L_53:
        /*0100*/ 	.word	index@(_ZN7cutlass13device_kernelIN5flash19enable_sm80_to_sm89INS1_16FlashAttnFwdSm80INS1_25CollectiveMainloopFwdSm80ILi8ELi1ELb0EN4cute5tupleIJNS5_1CILi128EEENS7_ILi64EEENS7_ILi192EEEEEELi192ENS_6half_tEfNS_4arch4Sm80ELb1ELb0ELb0ELb1ELb1ELb0ELb1ELb1EEENS1_21CollectiveEpilogueFwdINS6_IJS8_SA_S9_EEENS6_IJNS7_ILi1EEESI_SI_EEESC_SE_Li256ELb1ELb1ELb1ELb0EEENS1_36VarlenDynamicPersistentTileSchedulerILi128ELi64ELi256ELi256ELb1ELb1ELb0ELb1ELb1ELb1EEEEEEEEEvNT_6ParamsE)
        /*0104*/ 	.word	0x00000000


	//----- nvinfo : EIATTR_REGCOUNT
	.align		4
.L_54:
        /*0108*/ 	.byte	0x04, 0x2f
        /*010a*/ 	.short	(.L_56 - .L_55)
	.align		4
.L_55:
        /*010c*/ 	.word	index@(_ZN7cutlass13device_kernelIN5flash19enable_sm80_to_sm89INS1_16FlashAttnFwdSm80INS1_25CollectiveMainloopFwdSm80ILi8ELi1ELb0EN4cute5tupleIJNS5_1CILi128EEENS7_ILi64EEENS7_ILi192EEEEEELi192ENS_6half_tEfNS_4arch4Sm80ELb1ELb0ELb0ELb0ELb1ELb0ELb1ELb1EEENS1_21CollectiveEpilogueFwdINS6_IJS8_SA_S9_EEENS6_IJNS7_ILi1EEESI_SI_EEESC_SE_Li256ELb0ELb1ELb1ELb0EEENS1_30DynamicPersistentTileSchedulerILi256ELi256ELb1ELb1ELb0EEEEEEEEEvNT_6ParamsE)
        /*0110*/ 	.word	0x00000004


	//----- nvinfo : EIATTR_FRAME_SIZE
	.align		4
.L_56:
        /*0114*/ 	.byte	0x04, 0x11
        /*0116*/ 	.short	(.L_58 - .L_57)
	.align		4
.L_57:
        /*0118*/ 	.word	index@(_ZN7cutlass13device_kernelIN5flash19enable_sm80_to_sm89INS1_16FlashAttnFwdSm80INS1_25CollectiveMainloopFwdSm80ILi8ELi1ELb0EN4cute5tupleIJNS5_1CILi128EEENS7_ILi64EEENS7_ILi192EEEEEELi192ENS_6half_tEfNS_4arch4Sm80ELb1ELb0ELb0ELb0ELb1ELb0ELb1ELb1EEENS1_21CollectiveEpilogueFwdINS6_IJS8_SA_S9_EEENS6_IJNS7_ILi1EEESI_SI_EEESC_SE_Li256ELb0ELb1ELb1ELb0EEENS1_30DynamicPersistentTileSchedulerILi256ELi256ELb1ELb1ELb0EEEEEEEEEvNT_6ParamsE)
        /*011c*/ 	.word	0x00000000


	//----- nvinfo : EIATTR_REGCOUNT
	.align		4
.L_58:
        /*0120*/ 	.byte	0x04, 0x2f
        /*0122*/ 	.short	(.L_60 - .L_59)
	.align		4
.L_59:
        /*0124*/ 	.word	index@(_ZN7cutlass13device_kernelIN5flash19enable_sm80_to_sm89INS1_16FlashAttnFwdSm80INS1_25CollectiveMainloopFwdSm80ILi8ELi1ELb0EN4cute5tupleIJNS5_1CILi128EEENS7_ILi64EEENS7_ILi192EEEEEELi192ENS_6half_tEfNS_4arch4Sm80ELb0ELb1ELb0ELb1ELb1ELb1ELb1ELb1EEENS1_21CollectiveEpilogueFwdINS6_IJS8_SA_S9_EEENS6_IJNS7_ILi1EEESI_SI_EEESC_SE_Li256ELb1ELb1ELb1ELb0EEENS1_36VarlenDynamicPersistentTileSchedulerILi128ELi64ELi256ELi256ELb1ELb1ELb0ELb1ELb0ELb1EEEEEEEEEvNT_6ParamsE)
        /*0128*/ 	.word	0x00000004


	//----- nvinfo : EIATTR_FRAME_SIZE
	.align		4
.L_60:
        /*012c*/ 	.byte	0x04, 0x11
        /*012e*/ 	.short	(.L_62 - .L_61)
	.align		4
.L_61:
        /*0130*/ 	.word	index@(_ZN7cutlass13device_kernelIN5flash19enable_sm80_to_sm89INS1_16FlashAttnFwdSm80INS1_25CollectiveMainloopFwdSm80ILi8ELi1ELb0EN4cute5tupleIJNS5_1CILi128EEENS7_ILi64EEENS7_ILi192EEEEEELi192ENS_6half_tEfNS_4arch4Sm80ELb0ELb1ELb0ELb1ELb1ELb1ELb1ELb1EEENS1_21CollectiveEpilogueFwdINS6_IJS8_SA_S9_EEENS6_IJNS7_ILi1EEESI_SI_EEESC_SE_Li256ELb1ELb1ELb1ELb0EEENS1_36VarlenDynamicPersistentTileSchedulerILi128ELi64ELi256ELi256ELb1ELb1ELb0ELb1ELb0ELb1EEEEEEEEEvNT_6ParamsE)
        /*0134*/ 	.word	0x00000000


	//----- nvinfo : EIATTR_REGCOUNT
	.align		4
.L_62:
        /*0138*/ 	.byte	0x04, 0x2f
        /*013a*/ 	.short	(.L_64 - .L_63)
	.align		4
.L_63:
        /*013c*/ 	.word	index@(_ZN7cutlass13device_kernelIN5flash19enable_sm80_to_sm89INS1_16FlashAttnFwdSm80INS1_25CollectiveMainloopFwdSm80ILi8ELi1ELb0EN4cute5tupleIJNS5_1CILi128EEENS7_ILi64EEENS7_ILi192EEEEEELi192ENS_6half_tEfNS_4arch4Sm80ELb0ELb1ELb0ELb1ELb1ELb0ELb1ELb1EEENS1_21CollectiveEpilogueFwdINS6_IJS8_SA_S9_EEENS6_IJNS7_ILi1EEESI_SI_EEESC_SE_Li256ELb1ELb1ELb1ELb0EEENS1_36VarlenDynamicPersistentTileSchedulerILi128ELi64ELi256ELi256ELb1ELb1ELb0ELb1ELb0ELb1EEEEEEEEEvNT_6ParamsE)
        /*0140*/ 	.word	0x00000004


	//----- nvinfo : EIATTR_FRAME_SIZE
	.align		4
.L_64:
        /*0144*/ 	.byte	0x04, 0x11
        /*0146*/ 	.short	(.L_66 - .L_65)
	.align		4
.L_65:
        /*0148*/ 	.word	index@(_ZN7cutlass13device_kernelIN5flash19enable_sm80_to_sm89INS1_16FlashAttnFwdSm80INS1_25CollectiveMainloopFwdSm80ILi8ELi1ELb0EN4cute5tupleIJNS5_1CILi128EEENS7_ILi64EEENS7_ILi192EEEEEELi192ENS_6half_tEfNS_4arch4Sm80ELb0ELb1ELb0ELb1ELb1ELb0ELb1ELb1EEENS1_21CollectiveEpilogueFwdINS6_IJS8_SA_S9_EEENS6_IJNS7_ILi1EEESI_SI_EEESC_SE_Li256ELb1ELb1ELb1ELb0EEENS1_36VarlenDynamicPersistentTileSchedulerILi128ELi64ELi256ELi256ELb1ELb1ELb0ELb1ELb0ELb1EEEEEEEEEvNT_6ParamsE)
        /*014c*/ 	.word	0x00000000


	//----- nvinfo : EIATTR_REGCOUNT
	.align		4
.L_66:
        /*0150*/ 	.byte	0x04, 0x2f
        /*0152*/ 	.short	(.L_68 - .L_67)
	.align		4
.L_67:
        /*0154*/ 	.word	index@(_ZN7cutlass13device_kernelIN5flash19enable_sm80_to_sm89INS1_16FlashAttnFwdSm80INS1_25CollectiveMainloopFwdSm80ILi8ELi1ELb0EN4cute5tupleIJNS5_1CILi128EEENS7_ILi64EEENS7_ILi192EEEEEELi192ENS_6half_tEfNS_4arch4Sm80ELb0ELb1ELb0ELb0ELb1ELb0ELb1ELb1EEENS1_21CollectiveEpilogueFwdINS6_IJS8_SA_S9_EEENS6_IJNS7_ILi1EEESI_SI_EEESC_SE_Li256ELb0ELb1ELb1ELb0EEENS1_19SingleTileSchedulerILb0ELb1ELb1ELi128EEEEEEEEEvNT_6ParamsE)
        /*0158*/ 	.word	0x00000004


	//----- nvinfo : EIATTR_FRAME_SIZE
	.align		4
.L_68:
        /*015c*/ 	.byte	0x04, 0x11
        /*015e*/ 	.short	(.L_70 - .L_69)
	.align		4
.L_69:
        /*0160*/ 	.word	index@(_ZN7cutlass13device_kernelIN5flash19enable_sm80_to_sm89INS1_16FlashAttnFwdSm80INS1_25CollectiveMainloopFwdSm80ILi8ELi1ELb0EN4cute5tupleIJNS5_1CILi128EEENS7_ILi64EEENS7_ILi192EEEEEELi192ENS_6half_tEfNS_4arch4Sm80ELb0ELb1ELb0ELb0ELb1ELb0ELb1ELb1EEENS1_21CollectiveEpilogueFwdINS6_IJS8_SA_S9_EEENS6_IJNS7_ILi1EEESI_SI_EEESC_SE_Li256ELb0ELb1ELb1ELb0EEENS1_19SingleTileSchedulerILb0ELb1ELb1ELi128EEEEEEEEEvNT_6ParamsE)
        /*0164*/ 	.word	0x00000000


	//----- nvinfo : EIATTR_REGCOUNT
	.align		4
.L_70:
        /*0168*/ 	.byte	0x04, 0x2f
        /*016a*/ 	.short	(.L_72 - .L_71)
	.align		4
.L_71:
        /*016c*/ 	.word	index@(_ZN7cutlass13device_kernelIN5flash19enable_sm80_to_sm89INS1_16FlashAttnFwdSm80INS1_25CollectiveMainloopFwdSm80ILi8ELi1ELb0EN4cute5tupleIJNS5_1CILi128EEENS7_ILi64EEENS7_ILi192EEEEEELi192ENS_6half_tEfNS_4arch4Sm80ELb0ELb0ELb0ELb1ELb1ELb1ELb1ELb1EEENS1_21CollectiveEpilogueFwdINS6_IJS8_SA_S9_EEENS6_IJNS7_ILi1EEESI_SI_EEESC_SE_Li256ELb1ELb1ELb1ELb0EEENS1_36VarlenDynamicPersistentTileSchedulerILi128ELi64ELi256ELi256ELb1ELb1ELb0ELb0ELb1ELb1EEEEEEEEEvNT_6ParamsE)
        /*0170*/ 	.word	0x00000004


	//----- nvinfo : EIATTR_FRAME_SIZE
	.align		4
.L_72:
        /*0174*/ 	.byte	0x04, 0x11
        /*0176*/ 	.short	(.L_74 - .L_73)
	.align		4
.L_73:
        /*0178*/ 	.word	index@(_ZN7cutlass13device_kernelIN5flash19enable_sm80_to_sm89INS1_16FlashAttnFwdSm80INS1_25CollectiveMainloopFwdSm80ILi8ELi1ELb0EN4cute5tupleIJNS5_1CILi128EEENS7_ILi64EEENS7_ILi192EEEEEELi192ENS_6half_tEfNS_4arch4Sm80ELb0ELb0ELb0ELb1ELb1ELb1ELb1ELb1EEENS1_21CollectiveEpilogueFwdINS6_IJS8_SA_S9_EEENS6_IJNS7_ILi1EEESI_SI_EEESC_SE_Li256ELb1ELb1ELb1ELb0EEENS1_36VarlenDynamicPersistentTileSchedulerILi128ELi64ELi256ELi256ELb1ELb1ELb0ELb0ELb1ELb1EEEEEEEEEvNT_6ParamsE)
        /*017c*/ 	.word	0x00000000


	//----- nvinfo : EIATTR_REGCOUNT
	.align		4
.L_74:
        /*0180*/ 	.byte	0x04, 0x2f
        /*0182*/ 	.short	(.L_76 - .L_75)
	.align		4
.L_75:
        /*0184*/ 	.word	index@(_ZN7cutlass13device_kernelIN5flash19enable_sm80_to_sm89INS1_16FlashAttnFwdSm80INS1_25CollectiveMainloopFwdSm80ILi8ELi1ELb0EN4cute5tupleIJNS5_1CILi128EEENS7_ILi64EEENS7_ILi192EEEEEELi192ENS_6half_tEfNS_4arch4Sm80ELb0ELb0ELb0ELb1ELb1ELb0ELb1ELb1EEENS1_21CollectiveEpilogueFwdINS6_IJS8_SA_S9_EEENS6_IJNS7_ILi1EEESI_SI_EEESC_SE_Li256ELb1ELb1ELb1ELb0EEENS1_36VarlenDynamicPersistentTileSchedulerILi128ELi64ELi256ELi256ELb1ELb1ELb0ELb0ELb1ELb1EEEEEEEEEvNT_6ParamsE)
        /*0188*/ 	.word	0x00000004


	//----- nvinfo : EIATTR_FRAME_SIZE
	.align		4
.L_76:
        /*018c*/ 	.byte	0x04, 0x11
        /*018e*/ 	.short	(.L_78 - .L_77)
	.align		4
.L_77:
        /*0190*/ 	.word	index@(_ZN7cutlass13device_kernelIN5flash19enable_sm80_to_sm89INS1_16FlashAttnFwdSm80INS1_25CollectiveMainloopFwdSm80ILi8ELi1ELb0EN4cute5tupleIJNS5_1CILi128EEENS7_ILi64EEENS7_ILi192EEEEEELi192ENS_6half_tEfNS_4arch4Sm80ELb0ELb0ELb0ELb1ELb1ELb0ELb1ELb1EEENS1_21CollectiveEpilogueFwdINS6_IJS8_SA_S9_EEENS6_IJNS7_ILi1EEESI_SI_EEESC_SE_Li256ELb1ELb1ELb1ELb0EEENS1_36VarlenDynamicPersistentTileSchedulerILi128ELi64ELi256ELi256ELb1ELb1ELb0ELb0ELb1ELb1EEEEEEEEEvNT_6ParamsE)
        /*0194*/ 	.word	0x00000000


	//----- nvinfo : EIATTR_REGCOUNT
	.align		4
.L_78:
        /*0198*/ 	.byte	0x04, 0x2f
        /*019a*/ 	.short	(.L_80 - .L_79)
	.align		4
.L_79:
        /*019c*/ 	.word	index@(_ZN7cutlass13device_kernelIN5flash19enable_sm80_to_sm89INS1_16FlashAttnFwdSm80INS1_25CollectiveMainloopFwdSm80ILi8ELi1ELb0EN4cute5tupleIJNS5_1CILi128EEENS7_ILi64EEENS7_ILi192EEEEEELi192ENS_6half_tEfNS_4arch4Sm80ELb0ELb0ELb0ELb0ELb1ELb0ELb1ELb1EEENS1_21CollectiveEpilogueFwdINS6_IJS8_SA_S9_EEENS6_IJNS7_ILi1EEESI_SI_EEESC_SE_Li256ELb0ELb1ELb1ELb0EEENS1_19SingleTileSchedulerILb0ELb1ELb1ELi128EEEEEEEEEvNT_6ParamsE)
        /*01a0*/ 	.word	0x00000004


	//----- nvinfo : EIATTR_FRAME_SIZE
	.align		4
.L_80:
        /*01a4*/ 	.byte	0x04, 0x11
        /*01a6*/ 	.short	(.L_82 - .L_81)
	.align		4
.L_81:
        /*01a8*/ 	.word	index@(_ZN7cutlass13device_kernelIN5flash19enable_sm80_to_sm89INS1_16FlashAttnFwdSm80INS1_25CollectiveMainloopFwdSm80ILi8ELi1ELb0EN4cute5tupleIJNS5_1CILi128EEENS7_ILi64EEENS7_ILi192EEEEEELi192ENS_6half_tEfNS_4arch4Sm80ELb0ELb0ELb0ELb0ELb1ELb0ELb1ELb1EEENS1_21CollectiveEpilogueFwdINS6_IJS8_SA_S9_EEENS6_IJNS7_ILi1EEESI_SI_EEESC_SE_Li256ELb0ELb1ELb1ELb0EEENS1_19SingleTileSchedulerILb0ELb1ELb1ELi128EEEEEEEEEvNT_6ParamsE)
        /*01ac*/ 	.word	0x00000000


	//----- nvinfo : EIATTR_MIN_STACK_SIZE
	.align		4
.L_82:
        /*01b0*/ 	.byte	0x04, 0x12
        /*01b2*/ 	.short	(.L_84 - .L_83)
	.align		4
.L_83:
        /*01b4*/ 	.word	index@(_ZN7cutlass13device_kernelIN5flash19enable_sm80_to_sm89INS1_16FlashAttnFwdSm80INS1_25CollectiveMainloopFwdSm80ILi8ELi1ELb0EN4cute5tupleIJNS5_1CILi128EEENS7_ILi64EEENS7_ILi192EEEEEELi192ENS_6half_tEfNS_4arch4Sm80ELb0ELb0ELb0ELb0ELb1ELb0ELb1ELb1EEENS1_21CollectiveEpilogueFwdINS6_IJS8_SA_S9_EEENS6_IJNS7_ILi1EEESI_SI_EEESC_SE_Li256ELb0ELb1ELb1ELb0EEENS1_19SingleTileSchedulerILb0ELb1ELb1ELi128EEEEEEEEEvNT_6ParamsE)
        /*01b8*/ 	.word	0x00000000


	//----- nvinfo : EIATTR_MIN_STACK_SIZE
	.align		4
.L_84:
        /*01bc*/ 	.byte	0x04, 0x12
        /*01be*/ 	.short	(.L_86 - .L_85)
	.align		4
.L_85:
        /*01c0*/ 	.word	index@(_ZN7cutlass13device_kernelIN5flash19enable_sm80_to_sm89INS1_16FlashAttnFwdSm80INS1_25CollectiveMainloopFwdSm80ILi8ELi1ELb0EN4cute5tupleIJNS5_1CILi128EEENS7_ILi64EEENS7_ILi192EEEEEELi192ENS_6half_tEfNS_4arch4Sm80ELb0ELb0ELb0ELb1ELb1ELb0ELb1ELb1EEENS1_21CollectiveEpilogueFwdINS6_IJS8_SA_S9_EEENS6_IJNS7_ILi1EEESI_SI_EEESC_SE_Li256ELb1ELb1ELb1ELb0EEENS1_36VarlenDynamicPersistentTileSchedulerILi128ELi64ELi256ELi256ELb1ELb1ELb0ELb0ELb1ELb1EEEEEEEEEvNT_6ParamsE)
        /*01c4*/ 	.word	0x00000000


	//----- nvinfo : EIATTR_MIN_STACK_SIZE
	.align		4
.L_86:
        /*01c8*/ 	.byte	0x04, 0x12
        /*01ca*/ 	.short	(.L_88 - .L_87)
	.align		4
.L_87:
        /*01cc*/ 	.word	index@(_ZN7cutlass13device_kernelIN5flash19enable_sm80_to_sm89INS1_16FlashAttnFwdSm80INS1_25CollectiveMainloopFwdSm80ILi8ELi1ELb0EN4cute5tupleIJNS5_1CILi128EEENS7_ILi64EEENS7_ILi192EEEEEELi192ENS_6half_tEfNS_4arch4Sm80ELb0ELb0ELb0ELb1ELb1ELb1ELb1ELb1EEENS1_21CollectiveEpilogueFwdINS6_IJS8_SA_S9_EEENS6_IJNS7_ILi1EEESI_SI_EEESC_SE_Li256ELb1ELb1ELb1ELb0EEENS1_36VarlenDynamicPersistentTileSchedulerILi128ELi64ELi256ELi256ELb1ELb1ELb0ELb0ELb1ELb1EEEEEEEEEvNT_6ParamsE)
        /*01d0*/ 	.word	0x00000000


	//----- nvinfo : EIATTR_MIN_STACK_SIZE
	.align		4
.L_88:
        /*01d4*/ 	.byte	0x04, 0x12
        /*01d6*/ 	.short	(.L_90 - .L_89)
	.align		4
.L_89:
        /*01d8*/ 	.word	index@(_ZN7cutlass13device_kernelIN5flash19enable_sm80_to_sm89INS1_16FlashAttnFwdSm80INS1_25CollectiveMainloopFwdSm80ILi8ELi1ELb0EN4cute5tupleIJNS5_1CILi128EEENS7_ILi64EEENS7_ILi192EEEEEELi192ENS_6half_tEfNS_4arch4Sm80ELb0ELb1ELb0ELb0ELb1ELb0ELb1ELb1EEENS1_21CollectiveEpilogueFwdINS6_IJS8_SA_S9_EEENS6_IJNS7_ILi1EEESI_SI_EEESC_SE_Li256ELb0ELb1ELb1ELb0EEENS1_19SingleTileSchedulerILb0ELb1ELb1ELi128EEEEEEEEEvNT_6ParamsE)
        /*01dc*/ 	.word	0x00000000


	//----- nvinfo : EIATTR_MIN_STACK_SIZE
	.align		4
.L_90:
        /*01e0*/ 	.byte	0x04, 0x12
        /*01e2*/ 	.short	(.L_92 - .L_91)
	.align		4
.L_91:
        /*01e4*/ 	.word	index@(_ZN7cutlass13device_kernelIN5flash19enable_sm80_to_sm89INS1_16FlashAttnFwdSm80INS1_25CollectiveMainloopFwdSm80ILi8ELi1ELb0EN4cute5tupleIJNS5_1CILi128EEENS7_ILi64EEENS7_ILi192EEEEEELi192ENS_6half_tEfNS_4arch4Sm80ELb0ELb1ELb0ELb1ELb1ELb0ELb1ELb1EEENS1_21CollectiveEpilogueFwdINS6_IJS8_SA_S9_EEENS6_IJNS7_ILi1EEESI_SI_EEESC_SE_Li256ELb1ELb1ELb1ELb0EEENS1_36VarlenDynamicPersistentTileSchedulerILi128ELi64ELi256ELi256ELb1ELb1ELb0ELb1ELb0ELb1EEEEEEEEEvNT_6ParamsE)
        /*01e8*/ 	.word	0x00000000


	//----- nvinfo : EIATTR_MIN_STACK_SIZE
	.align		4
.L_92:
        /*01ec*/ 	.byte	0x04, 0x12
        /*01ee*/ 	.short	(.L_94 - .L_93)
	.align		4
.L_93:
        /*01f0*/ 	.word	index@(_ZN7cutlass13device_kernelIN5flash19enable_sm80_to_sm89INS1_16FlashAttnFwdSm80INS1_25CollectiveMainloopFwdSm80ILi8ELi1ELb0EN4cute5tupleIJNS5_1CILi128EEENS7_ILi64EEENS7_ILi192EEEEEELi192ENS_6half_tEfNS_4arch4Sm80ELb0ELb1ELb0ELb1ELb1ELb1ELb1ELb1EEENS1_21CollectiveEpilogueFwdINS6_IJS8_SA_S9_EEENS6_IJNS7_ILi1EEESI_SI_EEESC_SE_Li256ELb1ELb1ELb1ELb0EEENS1_36VarlenDynamicPersistentTileSchedulerILi128ELi64ELi256ELi256ELb1ELb1ELb0ELb1ELb0ELb1EEEEEEEEEvNT_6ParamsE)
        /*01f4*/ 	.word	0x00000000


	//----- nvinfo : EIATTR_MIN_STACK_SIZE
	.align		4
.L_94:
        /*01f8*/ 	.byte	0x04, 0x12
        /*01fa*/ 	.short	(.L_96 - .L_95)
	.align		4
.L_95:
        /*01fc*/ 	.word	index@(_ZN7cutlass13device_kernelIN5flash19enable_sm80_to_sm89INS1_16FlashAttnFwdSm80INS1_25CollectiveMainloopFwdSm80ILi8ELi1ELb0EN4cute5tupleIJNS5_1CILi128EEENS7_ILi64EEENS7_ILi192EEEEEELi192ENS_6half_tEfNS_4arch4Sm80ELb1ELb0ELb0ELb0ELb1ELb0ELb1ELb1EEENS1_21CollectiveEpilogueFwdINS6_IJS8_SA_S9_EEENS6_IJNS7_ILi1EEESI_SI_EEESC_SE_Li256ELb0ELb1ELb1ELb0EEENS1_30DynamicPersistentTileSchedulerILi256ELi256ELb1ELb1ELb0EEEEEEEEEvNT_6ParamsE)
        /*0200*/ 	.word	0x00000000


	//----- nvinfo : EIATTR_MIN_STACK_SIZE
	.align		4
.L_96:
        /*0204*/ 	.byte	0x04, 0x12
        /*0206*/ 	.short	(.L_98 - .L_97)
	.align		4
.L_97:
        /*0208*/ 	.word	index@(_ZN7cutlass13device_kernelIN5flash19enable_sm80_to_sm89INS1_16FlashAttnFwdSm80INS1_25CollectiveMainloopFwdSm80ILi8ELi1ELb0EN4cute5tupleIJNS5_1CILi128EEENS7_ILi64EEENS7_ILi192EEEEEELi192ENS_6half_tEfNS_4arch4Sm80ELb1ELb0ELb0ELb1ELb1ELb0ELb1ELb1EEENS1_21CollectiveEpilogueFwdINS6_IJS8_SA_S9_EEENS6_IJNS7_ILi1EEESI_SI_EEESC_SE_Li256ELb1ELb1ELb1ELb0EEENS1_36VarlenDynamicPersistentTileSchedulerILi128ELi64ELi256ELi256ELb1ELb1ELb0ELb1ELb1ELb1EEEEEEEEEvNT_6ParamsE)
        /*020c*/ 	.word	0x00000000


	//----- nvinfo : EIATTR_MIN_STACK_SIZE
	.align		4
.L_98:
        /*0210*/ 	.byte	0x04, 0x12
        /*0212*/ 	.short	(.L_100 - .L_99)
	.align		4
.L_99:
        /*0214*/ 	.word	index@(_ZN7cutlass13device_kernelIN5flash19enable_sm80_to_sm89INS1_16FlashAttnFwdSm80INS1_25CollectiveMainloopFwdSm80ILi8ELi1ELb0EN4cute5tupleIJNS5_1CILi128EEENS7_ILi64EEENS7_ILi192EEEEEELi192ENS_6half_tEfNS_4arch4Sm80ELb1ELb0ELb0ELb1ELb1ELb1ELb1ELb1EEENS1_21CollectiveEpilogueFwdINS6_IJS8_SA_S9_EEENS6_IJNS7_ILi1EEESI_SI_EEESC_SE_Li256ELb1ELb1ELb1ELb0EEENS1_36VarlenDynamicPersistentTileSchedulerILi128ELi64ELi256ELi256ELb1ELb1ELb0ELb1ELb1ELb1EEEEEEEEEvNT_6ParamsE)
        /*0218*/ 	.word	0x00000000


	//----- nvinfo : EIATTR_MIN_STACK_SIZE
	.align		4
.L_100:
        /*021c*/ 	.byte	0x04, 0x12
        /*021e*/ 	.short	(.L_102 - .L_101)
	.align		4
.L_101:
        /*0220*/ 	.word	index@(_ZN7cutlass13device_kernelIN5flash19enable_sm80_to_sm89INS1_16FlashAttnFwdSm80INS1_25CollectiveMainloopFwdSm80ILi8ELi2ELb0EN4cute5tupleIJNS5_1CILi128EEENS7_ILi64EEENS7_ILi192EEEEEELi192ENS_6half_tEfNS_4arch4Sm80ELb0ELb0ELb0ELb0ELb1ELb0ELb1ELb1EEENS1_21CollectiveEpilogueFwdINS6_IJS8_SA_S9_EEENS6_IJNS7_ILi1EEESI_SI_EEESC_SE_Li256ELb0ELb1ELb1ELb0EEENS1_19SingleTileSchedulerILb0ELb1ELb1ELi128EEEEEEEEEvNT_6ParamsE)
        /*0224*/ 	.word	0x00000000


	//----- nvinfo : EIATTR_MIN_STACK_SIZE
	.align		4
.L_102:
        /*0228*/ 	.byte	0x04, 0x12
        /*022a*/ 	.short	(.L_104 - .L_103)
	.align		4
.L_103:
        /*022c*/ 	.word	index@(_ZN7cutlass13device_kernelIN5flash19enable_sm80_to_sm89INS1_16FlashAttnFwdSm80INS1_25CollectiveMainloopFwdSm80ILi8ELi2ELb0EN4cute5tupleIJNS5_1CILi128EEENS7_ILi64EEENS7_ILi192EEEEEELi192ENS_6half_tEfNS_4arch4Sm80ELb0ELb0ELb0ELb1ELb1ELb0ELb1ELb1EEENS1_21CollectiveEpilogueFwdINS6_IJS8_SA_S9_EEENS6_IJNS7_ILi1EEESI_SI_EEESC_SE_Li256ELb1ELb1ELb1ELb0EEENS1_36VarlenDynamicPersistentTileSchedulerILi128ELi64ELi256ELi256ELb1ELb1ELb0ELb0ELb1ELb1EEEEEEEEEvNT_6ParamsE)
        /*0230*/ 	.word	0x00000000


	//----- nvinfo : EIATTR_MIN_STACK_SIZE
	.align		4
.L_104:
        /*0234*/ 	.byte	0x04, 0x12
        /*0236*/ 	.short	(.L_106 - .L_105)
	.align		4
.L_105:
        /*0238*/ 	.word	index@(_ZN7cutlass13device_kernelIN5flash19enable_sm80_to_sm89INS1_16FlashAttnFwdSm80INS1_25CollectiveMainloopFwdSm80ILi8ELi2ELb0EN4cute5tupleIJNS5_1CILi128EEENS7_ILi64EEENS7_ILi192EEEEEELi192ENS_6half_tEfNS_4arch4Sm80ELb0ELb0ELb0ELb1ELb1ELb1ELb1ELb1EEENS1_21CollectiveEpilogueFwdINS6_IJS8_SA_S9_EEENS6_IJNS7_ILi1EEESI_SI_EEESC_SE_Li256ELb1ELb1ELb1ELb0EEENS1_36VarlenDynamicPersistentTileSchedulerILi128ELi64ELi256ELi256ELb1ELb1ELb0ELb0ELb1ELb1EEEEEEEEEvNT_6ParamsE)
        /*023c*/ 	.word	0x00000000


	//----- nvinfo : EIATTR_MIN_STACK_SIZE
	.align		4
.L_106:
        /*0240*/ 	.byte	0x04, 0x12
        /*0242*/ 	.short	(.L_108 - .L_107)
	.align		4
.L_107:
        /*0244*/ 	.word	index@(_ZN7cutlass13device_kernelIN5flash19enable_sm80_to_sm89INS1_16FlashAttnFwdSm80INS1_25CollectiveMainloopFwdSm80ILi8ELi2ELb0EN4cute5tupleIJNS5_1CILi128EEENS7_ILi64EEENS7_ILi192EEEEEELi192ENS_6half_tEfNS_4arch4Sm80ELb0ELb1ELb0ELb0ELb1ELb0ELb1ELb1EEENS1_21CollectiveEpilogueFwdINS6_IJS8_SA_S9_EEENS6_IJNS7_ILi1EEESI_SI_EEESC_SE_Li256ELb0ELb1ELb1ELb0EEENS1_19SingleTileSchedulerILb0ELb1ELb1ELi128EEEEEEEEEvNT_6ParamsE)
        /*0248*/ 	.word	0x00000000


	//----- nvinfo : EIATTR_MIN_STACK_SIZE
	.align		4
.L_108:
        /*024c*/ 	.byte	0x04, 0x12
        /*024e*/ 	.short	(.L_110 - .L_109)
	.align		4
.L_109:
        /*0250*/ 	.word	index@(_ZN7cutlass13device_kernelIN5flash19enable_sm80_to_sm89INS1_16FlashAttnFwdSm80INS1_25CollectiveMainloopFwdSm80ILi8ELi2ELb0EN4cute5tupleIJNS5_1CILi128EEENS7_ILi64EEENS7_ILi192EEEEEELi192ENS_6half_tEfNS_4arch4Sm80ELb0ELb1ELb0ELb1ELb1ELb0ELb1ELb1EEENS1_21CollectiveEpilogueFwdINS6_IJS8_SA_S9_EEENS6_IJNS7_ILi1EEESI_SI_EEESC_SE_Li256ELb1ELb1ELb1ELb0EEENS1_36VarlenDynamicPersistentTileSchedulerILi128ELi64ELi256ELi256ELb1ELb1ELb0ELb1ELb0ELb1EEEEEEEEEvNT_6ParamsE)
        /*0254*/ 	.word	0x00000000


	//----- nvinfo : EIATTR_MIN_STACK_SIZE
	.align		4
.L_110:
        /*0258*/ 	.byte	0x04, 0x12
        /*025a*/ 	.short	(.L_112 - .L_111)
	.align		4
.L_111:
        /*025c*/ 	.word	index@(_ZN7cutlass13device_kernelIN5flash19enable_sm80_to_sm89INS1_16FlashAttnFwdSm80INS1_25CollectiveMainloopFwdSm80ILi8ELi2ELb0EN4cute5tupleIJNS5_1CILi128EEENS7_ILi64EEENS7_ILi192EEEEEELi192ENS_6half_tEfNS_4arch4Sm80ELb0ELb1ELb0ELb1ELb1ELb1ELb1ELb1EEENS1_21CollectiveEpilogueFwdINS6_IJS8_SA_S9_EEENS6_IJNS7_ILi1EEESI_SI_EEESC_SE_Li256ELb1ELb1ELb1ELb0EEENS1_36VarlenDynamicPersistentTileSchedulerILi128ELi64ELi256ELi256ELb1ELb1ELb0ELb1ELb0ELb1EEEEEEEEEvNT_6ParamsE)
        /*0260*/ 	.word	0x00000000


	//----- nvinfo : EIATTR_MIN_STACK_SIZE
	.align		4
.L_112:
        /*0264*/ 	.byte	0x04, 0x12
        /*0266*/ 	.short	(.L_114 - .L_113)
	.align		4
.L_113:
        /*0268*/ 	.word	index@(_ZN7cutlass13device_kernelIN5flash19enable_sm80_to_sm89INS1_16FlashAttnFwdSm80INS1_25CollectiveMainloopFwdSm80ILi8ELi2ELb0EN4cute5tupleIJNS5_1CILi128EEENS7_ILi64EEENS7_ILi192EEEEEELi192ENS_6half_tEfNS_4arch4Sm80ELb1ELb0ELb0ELb0ELb1ELb0ELb1ELb1EEENS1_21CollectiveEpilogueFwdINS6_IJS8_SA_S9_EEENS6_IJNS7_ILi1EEESI_SI_EEESC_SE_Li256ELb0ELb1ELb1ELb0EEENS1_30DynamicPersistentTileSchedulerILi256ELi256ELb1ELb1ELb0EEEEEEEEEvNT_6ParamsE)
        /*026c*/ 	.word	0x00000000


	//----- nvinfo : EIATTR_MIN_STACK_SIZE
	.align		4
.L_114:
        /*0270*/ 	.byte	0x04, 0x12
        /*0272*/ 	.short	(.L_116 - .L_115)
	.align		4
.L_115:
        /*0274*/ 	.word	index@(_ZN7cutlass13device_kernelIN5flash19enable_sm80_to_sm89INS1_16FlashAttnFwdSm80INS1_25CollectiveMainloopFwdSm80ILi8ELi2ELb0EN4cute5tupleIJNS5_1CILi128EEENS7_ILi64EEENS7_ILi192EEEEEELi192ENS_6half_tEfNS_4arch4Sm80ELb1ELb0ELb0ELb1ELb1ELb0ELb1ELb1EEENS1_21CollectiveEpilogueFwdINS6_IJS8_SA_S9_EEENS6_IJNS7_ILi1EEESI_SI_EEESC_SE_Li256ELb1ELb1ELb1ELb0EEENS1_36VarlenDynamicPersistentTileSchedulerILi128ELi64ELi256ELi256ELb1ELb1ELb0ELb1ELb1ELb1EEEEEEEEEvNT_6ParamsE)
        /*0278*/ 	.word	0x00000000


	//----- nvinfo : EIATTR_MIN_STACK_SIZE
	.align		4
.L_116:
        /*027c*/ 	.byte	0x04, 0x12
        /*027e*/ 	.short	(.L_118 - .L_117)
	.align		4
.L_117:
        /*0280*/ 	.word	index@(_ZN7cutlass13device_kernelIN5flash19enable_sm80_to_sm89INS1_16FlashAttnFwdSm80INS1_25CollectiveMainloopFwdSm80ILi8ELi2ELb0EN4cute5tupleIJNS5_1CILi128EEENS7_ILi64EEENS7_ILi192EEEEEELi192ENS_6half_tEfNS_4arch4Sm80ELb1ELb0ELb0ELb1ELb1ELb1ELb1ELb1EEENS1_21CollectiveEpilogueFwdINS6_IJS8_SA_S9_EEENS6_IJNS7_ILi1EEESI_SI_EEESC_SE_Li256ELb1ELb1ELb1ELb0EEENS1_36VarlenDynamicPersistentTileSchedulerILi128ELi64ELi256ELi256ELb1ELb1ELb0ELb1ELb1ELb1EEEEEEEEEvNT_6ParamsE)
        /*0284*/ 	.word	0x00000000
.L_118:


//--------------------- .nv.compat                --------------------------
	.section	.nv.compat,"",@"SHT_CUDA_COMPAT_INFO"
	.align	4
        /*0000*/ 	.byte	0x02, 0x09, 0x01, 0x00, 0x02, 0x02, 0x01, 0x00, 0x02, 0x05, 0x05, 0x00, 0x03, 0x07, 0x01, 0x01
        /*0010*/ 	.byte	0x02, 0x03, 0x00, 0x00, 0x02, 0x06, 0x01, 0x00, 0x04, 0x0b, 0x08, 0x00, 0x00, 0x00, 0x00, 0x00
        /*0020*/ 	.byte	0x00, 0x00, 0x00, 0x00


//--------------------- .nv.info._ZN7cutlass13device_kernelIN5flash19enable_sm80_to_sm89INS1_16FlashAttnFwdSm80INS1_25CollectiveMainloopFwdSm80ILi8ELi1ELb0EN4cute5tupleIJNS5_1CILi128EEENS7_ILi64EEENS7_ILi192EEEEEELi192ENS_6half_tEfNS_4arch4Sm80ELb0ELb0ELb0ELb0ELb1ELb0ELb1ELb1EEENS1_21CollectiveEpilogueFwdINS6_IJS8_SA_S9_EEENS6_IJNS7_ILi1EEESI_SI_EEESC_SE_Li256ELb0ELb1ELb1ELb0EEENS1_19SingleTileSchedulerILb0ELb1ELb1ELi128EEEEEEEEEvNT_6ParamsE --------------------------
	.section	.nv.info._ZN7cutlass13device_kernelIN5flash19enable_sm80_to_sm89INS1_16FlashAttnFwdSm80INS1_25CollectiveMainloopFwdSm80ILi8ELi1ELb0EN4cute5tupleIJNS5_1CILi128EEENS7_ILi64EEENS7_ILi192EEEEEELi192ENS_6half_tEfNS_4arch4Sm80ELb0ELb0ELb0ELb0ELb1ELb0ELb1ELb1EEENS1_21CollectiveEpilogueFwdINS6_IJS8_SA_S9_EEENS6_IJNS7_ILi1EEESI_SI_EEESC_SE_Li256ELb0ELb1ELb1ELb0EEENS1_19SingleTileSchedulerILb0ELb1ELb1ELi128EEEEEEEEEvNT_6ParamsE,"",@"SHT_CUDA_INFO"
	.sectionflags	@""
	.align	4


	//----- nvinfo : EIATTR_CUDA_API_VERSION
	.align		4
        /*0000*/ 	.byte	0x04, 0x37
        /*0002*/ 	.short	(.L_120 - .L_119)
.L_119:
        /*0004*/ 	.word	0x00000082


	//----- nvinfo : EIATTR_KPARAM_INFO
	.align		4
.L_120:
        /*0008*/ 	.byte	0x04, 0x17
        /*000a*/ 	.short	(.L_122 - .L_121)
.L_121:
        /*000c*/ 	.word	0x00000000
        /*0010*/ 	.short	0x0000
        /*0012*/ 	.short	0x0000
        /*0014*/ 	.byte	0x00, 0xf0, 0x61, 0x10


	//----- nvinfo : EIATTR_SPARSE_MMA_MASK
	.align		4
.L_122:
        /*0018*/ 	.byte	0x03, 0x50
        /*001a*/ 	.short	0x0000


	//----- nvinfo : EIATTR_MAXREG_COUNT
	.align		4
        /*001c*/ 	.byte	0x03, 0x1b
        /*001e*/ 	.short	0x00ff


	//----- nvinfo : EIATTR_MERCURY_ISA_VERSION
	.align		4
        /*0020*/ 	.byte	0x03, 0x5f
        /*0022*/ 	.short	0x0101


	//----- nvinfo : EIATTR_EXIT_INSTR_OFFSETS
	.align		4
        /*0024*/ 	.byte	0x04, 0x1c
        /*0026*/ 	.short	(.L_124 - .L_123)


	//   ....[0]....
.L_123:
        /*0028*/ 	.word	0x00000010


	//----- nvinfo : EIATTR_MAX_THREADS
	.align		4
.L_124:
        /*002c*/ 	.byte	0x04, 0x05
        /*002e*/ 	.short	(.L_126 - .L_125)
.L_125:
        /*0030*/ 	.word	0x00000100
        /*0034*/ 	.word	0x00000001
        /*0038*/ 	.word	0x00000001


	//----- nvinfo : EIATTR_CBANK_PARAM_SIZE
	.align		4
.L_126:
        /*003c*/ 	.byte	0x03, 0x19
        /*003e*/ 	.short	0x0418


	//----- nvinfo : EIATTR_PARAM_CBANK
	.align		4
        /*0040*/ 	.byte	0x04, 0x0a
        /*0042*/ 	.short	(.L_128 - .L_127)
	.align		4
.L_127:
        /*0044*/ 	.word	index@(.nv.constant0._ZN7cutlass13device_kernelIN5flash19enable_sm80_to_sm89INS1_16FlashAttnFwdSm80INS1_25CollectiveMainloopFwdSm80ILi8ELi1ELb0EN4cute5tupleIJNS5_1CILi128EEENS7_ILi64EEENS7_ILi192EEEEEELi192ENS_6half_tEfNS_4arch4Sm80ELb0ELb0ELb0ELb0ELb1ELb0ELb1ELb1EEENS1_21CollectiveEpilogueFwdINS6_IJS8_SA_S9_EEENS6_IJNS7_ILi1EEESI_SI_EEESC_SE_Li256ELb0ELb1ELb1ELb0EEENS1_19SingleTileSchedulerILb0ELb1ELb1ELi128EEEEEEEEEvNT_6ParamsE)
        /*0048*/ 	.short	0x0210
        /*004a*/ 	.short	0x0418


	//----- nvinfo : EIATTR_SW_WAR
	.align		4
.L_128:
        /*004c*/ 	.byte	0x04, 0x36
        /*004e*/ 	.short	(.L_130 - .L_129)
.L_129:
        /*0050*/ 	.word	0x00000008
.L_130:


//--------------------- .nv.info._ZN7cutlass13device_kernelIN5flash19enable_sm80_to_sm89INS1_16FlashAttnFwdSm80INS1_25CollectiveMainloopFwdSm80ILi8ELi1ELb0EN4cute5tupleIJNS5_1CILi128EEENS7_ILi64EEENS7_ILi192EEEEEELi192ENS_6half_tEfNS_4arch4Sm80ELb0ELb0ELb0ELb1ELb1ELb0ELb1ELb1EEENS1_21CollectiveEpilogueFwdINS6_IJS8_SA_S9_EEENS6_IJNS7_ILi1EEESI_SI_EEESC_SE_Li256ELb1ELb1ELb1ELb0EEENS1_36VarlenDynamicPersistentTileSchedulerILi128ELi64ELi256ELi256ELb1ELb1ELb0ELb0ELb1ELb1EEEEEEEEEvNT_6ParamsE --------------------------
	.section	.nv.info._ZN7cutlass13device_kernelIN5flash19enable_sm80_to_sm89INS1_16FlashAttnFwdSm80INS1_25CollectiveMainloopFwdSm80ILi8ELi1ELb0EN4cute5tupleIJNS5_1CILi128EEENS7_ILi64EEENS7_ILi192EEEEEELi192ENS_6half_tEfNS_4arch4Sm80ELb0ELb0ELb0ELb1ELb1ELb0ELb1ELb1EEENS1_21CollectiveEpilogueFwdINS6_IJS8_SA_S9_EEENS6_IJNS7_ILi1EEESI_SI_EEESC_SE_Li256ELb1ELb1ELb1ELb0EEENS1_36VarlenDynamicPersistentTileSchedulerILi128ELi64ELi256ELi256ELb1ELb1ELb0ELb0ELb1ELb1EEEEEEEEEvNT_6ParamsE,"",@"SHT_CUDA_INFO"
	.sectionflags	@""
	.align	4


	//----- nvinfo : EIATTR_CUDA_API_VERSION
	.align		4
        /*0000*/ 	.byte	0x04, 0x37
        /*0002*/ 	.short	(.L_132 - .L_131)
.L_131:
        /*0004*/ 	.word	0x00000082


	//----- nvinfo : EIATTR_KPARAM_INFO
	.align		4
.L_132:
        /*0008*/ 	.byte	0x04, 0x17
        /*000a*/ 	.short	(.L_134 - .L_133)
.L_133:
        /*000c*/ 	.word	0x00000000
        /*0010*/ 	.short	0x0000
        /*0012*/ 	.short	0x0000
        /*0014*/ 	.byte	0x00, 0xf0, 0xe1, 0x10


	//----- nvinfo : EIATTR_SPARSE_MMA_MASK
	.align		4
.L_134:
        /*0018*/ 	.byte	0x03, 0x50
        /*001a*/ 	.short	0x0000


	//----- nvinfo : EIATTR_MAXREG_COUNT
	.align		4
        /*001c*/ 	.byte	0x03, 0x1b
        /*001e*/ 	.short	0x00ff


	//----- nvinfo : EIATTR_MERCURY_ISA_VERSION
	.align		4
        /*0020*/ 	.byte	0x03, 0x5f
        /*0022*/ 	.short	0x0101


	//----- nvinfo : EIATTR_EXIT_INSTR_OFFSETS
	.align		4
        /*0024*/ 	.byte	0x04, 0x1c
        /*0026*/ 	.short	(.L_136 - .L_135)


	//   ....[0]....
.L_135:
        /*0028*/ 	.word	0x00000010


	//----- nvinfo : EIATTR_MAX_THREADS
	.align		4
.L_136:
        /*002c*/ 	.byte	0x04, 0x05
        /*002e*/ 	.short	(.L_138 - .L_137)
.L_137:
        /*0030*/ 	.word	0x00000100
        /*0034*/ 	.word	0x00000001
        /*0038*/ 	.word	0x00000001


	//----- nvinfo : EIATTR_CBANK_PARAM_SIZE
	.align		4
.L_138:
        /*003c*/ 	.byte	0x03, 0x19
        /*003e*/ 	.short	0x0438


	//----- nvinfo : EIATTR_PARAM_CBANK
	.align		4
        /*0040*/ 	.byte	0x04, 0x0a
        /*0042*/ 	.short	(.L_140 - .L_139)
	.align		4
.L_139:
        /*0044*/ 	.word	index@(.nv.constant0._ZN7cutlass13device_kernelIN5flash19enable_sm80_to_sm89INS1_16FlashAttnFwdSm80INS1_25CollectiveMainloopFwdSm80ILi8ELi1ELb0EN4cute5tupleIJNS5_1CILi128EEENS7_ILi64EEENS7_ILi192EEEEEELi192ENS_6half_tEfNS_4arch4Sm80ELb0ELb0ELb0ELb1ELb1ELb0ELb1ELb1EEENS1_21CollectiveEpilogueFwdINS6_IJS8_SA_S9_EEENS6_IJNS7_ILi1EEESI_SI_EEESC_SE_Li256ELb1ELb1ELb1ELb0EEENS1_36VarlenDynamicPersistentTileSchedulerILi128ELi64ELi256ELi256ELb1ELb1ELb0ELb0ELb1ELb1EEEEEEEEEvNT_6ParamsE)
        /*0048*/ 	.short	0x0210
        /*004a*/ 	.short	0x0438


	//----- nvinfo : EIATTR_SW_WAR
	.align		4
.L_140:
        /*004c*/ 	.byte	0x04, 0x36
        /*004e*/ 	.short	(.L_142 - .L_141)
.L_141:
        /*0050*/ 	.word	0x00000008
.L_142:


//--------------------- .nv.info._ZN7cutlass13device_kernelIN5flash19enable_sm80_to_sm89INS1_16FlashAttnFwdSm80INS1_25CollectiveMainloopFwdSm80ILi8ELi1ELb0EN4cute5tupleIJNS5_1CILi128EEENS7_ILi64EEENS7_ILi192EEEEEELi192ENS_6half_tEfNS_4arch4Sm80ELb0ELb0ELb0ELb1ELb1ELb1ELb1ELb1EEENS1_21CollectiveEpilogueFwdINS6_IJS8_SA_S9_EEENS6_IJNS7_ILi1EEESI_SI_EEESC_SE_Li256ELb1ELb1ELb1ELb0EEENS1_36VarlenDynamicPersistentTileSchedulerILi128ELi64ELi256ELi256ELb1ELb1ELb0ELb0ELb1ELb1EEEEEEEEEvNT_6ParamsE --------------------------
	.section	.nv.info._ZN7cutlass13device_kernelIN5flash19enable_sm80_to_sm89INS1_16FlashAttnFwdSm80INS1_25CollectiveMainloopFwdSm80ILi8ELi1ELb0EN4cute5tupleIJNS5_1CILi128EEENS7_ILi64EEENS7_ILi192EEEEEELi192ENS_6half_tEfNS_4arch4Sm80ELb0ELb0ELb0ELb1ELb1ELb1ELb1ELb1EEENS1_21CollectiveEpilogueFwdINS6_IJS8_SA_S9_EEENS6_IJNS7_ILi1EEESI_SI_EEESC_SE_Li256ELb1ELb1ELb1ELb0EEENS1_36VarlenDynamicPersistentTileSchedulerILi128ELi64ELi256ELi256ELb1ELb1ELb0ELb0ELb1ELb1EEEEEEEEEvNT_6ParamsE,"",@"SHT_CUDA_INFO"
	.sectionflags	@""
	.align	4


	//----- nvinfo : EIATTR_CUDA_API_VERSION
	.align		4
        /*0000*/ 	.byte	0x04, 0x37
        /*0002*/ 	.short	(.L_144 - .L_143)
.L_143:
        /*0004*/ 	.word	0x00000082


	//----- nvinfo : EIATTR_KPARAM_INFO
	.align		4
.L_144:
        /*0008*/ 	.byte	0x04, 0x17
        /*000a*/ 	.short	(.L_146 - .L_145)
.L_145:
        /*000c*/ 	.word	0x00000000
        /*0010*/ 	.short	0x0000
        /*0012*/ 	.short	0x0000
        /*0014*/ 	.byte	0x00, 0xf0, 0xe1, 0x10


	//----- nvinfo : EIATTR_SPARSE_MMA_MASK
	.align		4
.L_146:
        /*0018*/ 	.byte	0x03, 0x50
        /*001a*/ 	.short	0x0000


	//----- nvinfo : EIATTR_MAXREG_COUNT
	.align		4
        /*001c*/ 	.byte	0x03, 0x1b
        /*001e*/ 	.short	0x00ff


	//----- nvinfo : EIATTR_MERCURY_ISA_VERSION
	.align		4
        /*0020*/ 	.byte	0x03, 0x5f
        /*0022*/ 	.short	0x0101


	//----- nvinfo : EIATTR_EXIT_INSTR_OFFSETS
	.align		4
        /*0024*/ 	.byte	0x04, 0x1c
        /*0026*/ 	.short	(.L_148 - .L_147)


	//   ....[0]....
.L_147:
        /*0028*/ 	.word	0x00000010


	//----- nvinfo : EIATTR_MAX_THREADS
	.align		4
.L_148:
        /*002c*/ 	.byte	0x04, 0x05
        /*002e*/ 	.short	(.L_150 - .L_149)
.L_149:
        /*0030*/ 	.word	0x00000100
        /*0034*/ 	.word	0x00000001
        /*0038*/ 	.word	0x00000001


	//----- nvinfo : EIATTR_CBANK_PARAM_SIZE
	.align		4
.L_150:
        /*003c*/ 	.byte	0x03, 0x19
        /*003e*/ 	.short	0x0438


	//----- nvinfo : EIATTR_PARAM_CBANK
	.align		4
        /*0040*/ 	.byte	0x04, 0x0a
        /*0042*/ 	.short	(.L_152 - .L_151)
	.align		4
.L_151:
        /*0044*/ 	.word	index@(.nv.constant0._ZN7cutlass13device_kernelIN5flash19enable_sm80_to_sm89INS1_16FlashAttnFwdSm80INS1_25CollectiveMainloopFwdSm80ILi8ELi1ELb0EN4cute5tupleIJNS5_1CILi128EEENS7_ILi64EEENS7_ILi192EEEEEELi192ENS_6half_tEfNS_4arch4Sm80ELb0ELb0ELb0ELb1ELb1ELb1ELb1ELb1EEENS1_21CollectiveEpilogueFwdINS6_IJS8_SA_S9_EEENS6_IJNS7_ILi1EEESI_SI_EEESC_SE_Li256ELb1ELb1ELb1ELb0EEENS1_36VarlenDynamicPersistentTileSchedulerILi128ELi64ELi256ELi256ELb1ELb1ELb0ELb0ELb1ELb1EEEEEEEEEvNT_6ParamsE)
        /*0048*/ 	.short	0x0210
        /*004a*/ 	.short	0x0438


	//----- nvinfo : EIATTR_SW_WAR
	.align		4
.L_152:
        /*004c*/ 	.byte	0x04, 0x36
        /*004e*/ 	.short	(.L_154 - .L_153)
.L_153:
        /*0050*/ 	.word	0x00000008
.L_154:


//--------------------- .nv.info._ZN7cutlass13device_kernelIN5flash19enable_sm80_to_sm89INS1_16FlashAttnFwdSm80INS1_25CollectiveMainloopFwdSm80ILi8ELi1ELb0EN4cute5tupleIJNS5_1CILi128EEENS7_ILi64EEENS7_ILi192EEEEEELi192ENS_6half_tEfNS_4arch4Sm80ELb0ELb1ELb0ELb0ELb1ELb0ELb1ELb1EEENS1_21CollectiveEpilogueFwdINS6_IJS8_SA_S9_EEENS6_IJNS7_ILi1EEESI_SI_EEESC_SE_Li256ELb0ELb1ELb1ELb0EEENS1_19SingleTileSchedulerILb0ELb1ELb1ELi128EEEEEEEEEvNT_6ParamsE --------------------------
	.section	.nv.info._ZN7cutlass13device_kernelIN5flash19enable_sm80_to_sm89INS1_16FlashAttnFwdSm80INS1_25CollectiveMainloopFwdSm80ILi8ELi1ELb0EN4cute5tupleIJNS5_1CILi128EEENS7_ILi64EEENS7_ILi192EEEEEELi192ENS_6half_tEfNS_4arch4Sm80ELb0ELb1ELb0ELb0ELb1ELb0ELb1ELb1EEENS1_21CollectiveEpilogueFwdINS6_IJS8_SA_S9_EEENS6_IJNS7_ILi1EEESI_SI_EEESC_SE_Li256ELb0ELb1ELb1ELb0EEENS1_19SingleTileSchedulerILb0ELb1ELb1ELi128EEEEEEEEEvNT_6ParamsE,"",@"SHT_CUDA_INFO"
	.sectionflags	@""
	.align	4


	//----- nvinfo : EIATTR_CUDA_API_VERSION
	.align		4
        /*0000*/ 	.byte	0x04, 0x37
        /*0002*/ 	.short	(.L_156 - .L_155)
.L_155:
        /*0004*/ 	.word	0x00000082


	//----- nvinfo : EIATTR_KPARAM_INFO
	.align		4
.L_156:
        /*0008*/ 	.byte	0x04, 0x17
        /*000a*/ 	.short	(.L_158 - .L_157)
.L_157:
        /*000c*/ 	.word	0x00000000
        /*0010*/ 	.short	0x0000
        /*0012*/ 	.short	0x0000
        /*0014*/ 	.byte	0x00, 0xf0, 0x61, 0x10


	//----- nvinfo : EIATTR_SPARSE_MMA_MASK
	.align		4
.L_158:
        /*0018*/ 	.byte	0x03, 0x50
        /*001a*/ 	.short	0x0000


	//----- nvinfo : EIATTR_MAXREG_COUNT
	.align		4
        /*001c*/ 	.byte	0x03, 0x1b
        /*001e*/ 	.short	0x00ff


	//----- nvinfo : EIATTR_MERCURY_ISA_VERSION
	.align		4
        /*0020*/ 	.byte	0x03, 0x5f
        /*0022*/ 	.short	0x0101


	//----- nvinfo : EIATTR_EXIT_INSTR_OFFSETS
	.align		4
        /*0024*/ 	.byte	0x04, 0x1c
        /*0026*/ 	.short	(.L_160 - .L_159)


	//   ....[0]....
.L_159:
        /*0028*/ 	.word	0x00000010


	//----- nvinfo : EIATTR_MAX_THREADS
	.align		4
.L_160:
        /*002c*/ 	.byte	0x04, 0x05
        /*002e*/ 	.short	(.L_162 - .L_161)
.L_161:
        /*0030*/ 	.word	0x00000100
        /*0034*/ 	.word	0x00000001
        /*0038*/ 	.word	0x00000001


	//----- nvinfo : EIATTR_CBANK_PARAM_SIZE
	.align		4
.L_162:
        /*003c*/ 	.byte	0x03, 0x19
        /*003e*/ 	.short	0x0418


	//----- nvinfo : EIATTR_PARAM_CBANK
	.align		4
        /*0040*/ 	.byte	0x04, 0x0a
        /*0042*/ 	.short	(.L_164 - .L_163)
	.align		4
.L_163:
        /*0044*/ 	.word	index@(.nv.constant0._ZN7cutlass13device_kernelIN5flash19enable_sm80_to_sm89INS1_16FlashAttnFwdSm80INS1_25CollectiveMainloopFwdSm80ILi8ELi1ELb0EN4cute5tupleIJNS5_1CILi128EEENS7_ILi64EEENS7_ILi192EEEEEELi192ENS_6half_tEfNS_4arch4Sm80ELb0ELb1ELb0ELb0ELb1ELb0ELb1ELb1EEENS1_21CollectiveEpilogueFwdINS6_IJS8_SA_S9_EEENS6_IJNS7_ILi1EEESI_SI_EEESC_SE_Li256ELb0ELb1ELb1ELb0EEENS1_19SingleTileSchedulerILb0ELb1ELb1ELi128EEEEEEEEEvNT_6ParamsE)
        /*0048*/ 	.short	0x0210
        /*004a*/ 	.short	0x0418


	//----- nvinfo : EIATTR_SW_WAR
	.align		4
.L_164:
        /*004c*/ 	.byte	0x04, 0x36
        /*004e*/ 	.short	(.L_166 - .L_165)
.L_165:
        /*0050*/ 	.word	0x00000008
.L_166:


//--------------------- .nv.info._ZN7cutlass13device_kernelIN5flash19enable_sm80_to_sm89INS1_16FlashAttnFwdSm80INS1_25CollectiveMainloopFwdSm80ILi8ELi1ELb0EN4cute5tupleIJNS5_1CILi128EEENS7_ILi64EEENS7_ILi192EEEEEELi192ENS_6half_tEfNS_4arch4Sm80ELb0ELb1ELb0ELb1ELb1ELb0ELb1ELb1EEENS1_21CollectiveEpilogueFwdINS6_IJS8_SA_S9_EEENS6_IJNS7_ILi1EEESI_SI_EEESC_SE_Li256ELb1ELb1ELb1ELb0EEENS1_36VarlenDynamicPersistentTileSchedulerILi128ELi64ELi256ELi256ELb1ELb1ELb0ELb1ELb0ELb1EEEEEEEEEvNT_6ParamsE --------------------------
	.section	.nv.info._ZN7cutlass13device_kernelIN5flash19enable_sm80_to_sm89INS1_16FlashAttnFwdSm80INS1_25CollectiveMainloopFwdSm80ILi8ELi1ELb0EN4cute5tupleIJNS5_1CILi128EEENS7_ILi64EEENS7_ILi192EEEEEELi192ENS_6half_tEfNS_4arch4Sm80ELb0ELb1ELb0ELb1ELb1ELb0ELb1ELb1EEENS1_21CollectiveEpilogueFwdINS6_IJS8_SA_S9_EEENS6_IJNS7_ILi1EEESI_SI_EEESC_SE_Li256ELb1ELb1ELb1ELb0EEENS1_36VarlenDynamicPersistentTileSchedulerILi128ELi64ELi256ELi256ELb1ELb1ELb0ELb1ELb0ELb1EEEEEEEEEvNT_6ParamsE,"",@"SHT_CUDA_INFO"
	.sectionflags	@""
	.align	4


	//----- nvinfo : EIATTR_CUDA_API_VERSION
	.align		4
        /*0000*/ 	.byte	0x04, 0x37
        /*0002*/ 	.short	(.L_168 - .L_167)
.L_167:
        /*0004*/ 	.word	0x00000082


	//----- nvinfo : EIATTR_KPARAM_INFO
	.align		4
.L_168:
        /*0008*/ 	.byte	0x04, 0x17
        /*000a*/ 	.short	(.L_170 - .L_169)
.L_169:
        /*000c*/ 	.word	0x00000000
        /*0010*/ 	.short	0x0000
        /*0012*/ 	.short	0x0000
        /*0014*/ 	.byte	0x00, 0xf0, 0xe1, 0x10


	//----- nvinfo : EIATTR_SPARSE_MMA_MASK
	.align		4
.L_170:
        /*0018*/ 	.byte	0x03, 0x50
        /*001a*/ 	.short	0x0000


	//----- nvinfo : EIATTR_MAXREG_COUNT
	.align		4
        /*001c*/ 	.byte	0x03, 0x1b
        /*001e*/ 	.short	0x00ff


	//----- nvinfo : EIATTR_MERCURY_ISA_VERSION
	.align		4
        /*0020*/ 	.byte	0x03, 0x5f
        /*0022*/ 	.short	0x0101


	//----- nvinfo : EIATTR_EXIT_INSTR_OFFSETS
	.align		4
        /*0024*/ 	.byte	0x04, 0x1c
        /*0026*/ 	.short	(.L_172 - .L_171)


	//   ....[0]....
.L_171:
        /*0028*/ 	.word	0x00000010


	//----- nvinfo : EIATTR_MAX_THREADS
	.align		4
.L_172:
        /*002c*/ 	.byte	0x04, 0x05
        /*002e*/ 	.short	(.L_174 - .L_173)
.L_173:
        /*0030*/ 	.word	0x00000100
        /*0034*/ 	.word	0x00000001
        /*0038*/ 	.word	0x00000001


	//----- nvinfo : EIATTR_CBANK_PARAM_SIZE
	.align		4
.L_174:
        /*003c*/ 	.byte	0x03, 0x19
        /*003e*/ 	.short	0x0438


	//----- nvinfo : EIATTR_PARAM_CBANK
	.align		4
        /*0040*/ 	.byte	0x04, 0x0a
        /*0042*/ 	.short	(.L_176 - .L_175)
	.align		4
.L_175:
        /*0044*/ 	.word	index@(.nv.constant0._ZN7cutlass13device_kernelIN5flash19enable_sm80_to_sm89INS1_16FlashAttnFwdSm80INS1_25CollectiveMainloopFwdSm80ILi8ELi1ELb0EN4cute5tupleIJNS5_1CILi128EEENS7_ILi64EEENS7_ILi192EEEEEELi192ENS_6half_tEfNS_4arch4Sm80ELb0ELb1ELb0ELb1ELb1ELb0ELb1ELb1EEENS1_21CollectiveEpilogueFwdINS6_IJS8_SA_S9_EEENS6_IJNS7_ILi1EEESI_SI_EEESC_SE_Li256ELb1ELb1ELb1ELb0EEENS1_36VarlenDynamicPersistentTileSchedulerILi128ELi64ELi256ELi256ELb1ELb1ELb0ELb1ELb0ELb1EEEEEEEEEvNT_6ParamsE)
        /*0048*/ 	.short	0x0210
        /*004a*/ 	.short	0x0438


	//----- nvinfo : EIATTR_SW_WAR
	.align		4
.L_176:
        /*004c*/ 	.byte	0x04, 0x36
        /*004e*/ 	.short	(.L_178 - .L_177)
.L_177:
        /*0050*/ 	.word	0x00000008
.L_178:


//--------------------- .nv.info._ZN7cutlass13device_kernelIN5flash19enable_sm80_to_sm89INS1_16FlashAttnFwdSm80INS1_25CollectiveMainloopFwdSm80ILi8ELi1ELb0EN4cute5tupleIJNS5_1CILi128EEENS7_ILi64EEENS7_ILi192EEEEEELi192ENS_6half_tEfNS_4arch4Sm80ELb0ELb1ELb0ELb1ELb1ELb1ELb1ELb1EEENS1_21CollectiveEpilogueFwdINS6_IJS8_SA_S9_EEENS6_IJNS7_ILi1EEESI_SI_EEESC_SE_Li256ELb1ELb1ELb1ELb0EEENS1_36VarlenDynamicPersistentTileSchedulerILi128ELi64ELi256ELi256ELb1ELb1ELb0ELb1ELb0ELb1EEEEEEEEEvNT_6ParamsE --------------------------
	.section	.nv.info._ZN7cutlass13device_kernelIN5flash19enable_sm80_to_sm89INS1_16FlashAttnFwdSm80INS1_25CollectiveMainloopFwdSm80ILi8ELi1ELb0EN4cute5tupleIJNS5_1CILi128EEENS7_ILi64EEENS7_ILi192EEEEEELi192ENS_6half_tEfNS_4arch4Sm80ELb0ELb1ELb0ELb1ELb1ELb1ELb1ELb1EEENS1_21CollectiveEpilogueFwdINS6_IJS8_SA_S9_EEENS6_IJNS7_ILi1EEESI_SI_EEESC_SE_Li256ELb1ELb1ELb1ELb0EEENS1_36VarlenDynamicPersistentTileSchedulerILi128ELi64ELi256ELi256ELb1ELb1ELb0ELb1ELb0ELb1EEEEEEEEEvNT_6ParamsE,"",@"SHT_CUDA_INFO"
	.sectionflags	@""
	.align	4


	//----- nvinfo : EIATTR_CUDA_API_VERSION
	.align		4
        /*0000*/ 	.byte	0x04, 0x37
        /*0002*/ 	.short	(.L_180 - .L_179)
.L_179:
        /*0004*/ 	.word	0x00000082


	//----- nvinfo : EIATTR_KPARAM_INFO
	.align		4
.L_180:
        /*0008*/ 	.byte	0x04, 0x17
        /*000a*/ 	.short	(.L_182 - .L_181)
.L_181:
        /*000c*/ 	.word	0x00000000
        /*0010*/ 	.short	0x0000
        /*0012*/ 	.short	0x0000
        /*0014*/ 	.byte	0x00, 0xf0, 0xe1, 0x10


	//----- nvinfo : EIATTR_SPARSE_MMA_MASK
	.align		4
.L_182:
        /*0018*/ 	.byte	0x03, 0x50
        /*001a*/ 	.short	0x0000


	//----- nvinfo : EIATTR_MAXREG_COUNT
	.align		4
        /*001c*/ 	.byte	0x03, 0x1b
        /*001e*/ 	.short	0x00ff


	//----- nvinfo : EIATTR_MERCURY_ISA_VERSION
	.align		4
        /*0020*/ 	.byte	0x03, 0x5f
        /*0022*/ 	.short	0x0101


	//----- nvinfo : EIATTR_EXIT_INSTR_OFFSETS
	.align		4
        /*0024*/ 	.byte	0x04, 0x1c
        /*0026*/ 	.short	(.L_184 - .L_183)


	//   ....[0]....
.L_183:
        /*0028*/ 	.word	0x00000010


	//----- nvinfo : EIATTR_MAX_THREADS
	.align		4
.L_184:
        /*002c*/ 	.byte	0x04, 0x05
        /*002e*/ 	.short	(.L_186 - .L_185)
.L_185:
        /*0030*/ 	.word	0x00000100
        /*0034*/ 	.word	0x00000001
        /*0038*/ 	.word	0x00000001


	//----- nvinfo : EIATTR_CBANK_PARAM_SIZE
	.align		4
.L_186:
        /*003c*/ 	.byte	0x03, 0x19
        /*003e*/ 	.short	0x0438


	//----- nvinfo : EIATTR_PARAM_CBANK
	.align		4
        /*0040*/ 	.byte	0x04, 0x0a
        /*0042*/ 	.short	(.L_188 - .L_187)
	.align		4
.L_187:
        /*0044*/ 	.word	index@(.nv.constant0._ZN7cutlass13device_kernelIN5flash19enable_sm80_to_sm89INS1_16FlashAttnFwdSm80INS1_25CollectiveMainloopFwdSm80ILi8ELi1ELb0EN4cute5tupleIJNS5_1CILi128EEENS7_ILi64EEENS7_ILi192EEEEEELi192ENS_6half_tEfNS_4arch4Sm80ELb0ELb1ELb0ELb1ELb1ELb1ELb1ELb1EEENS1_21CollectiveEpilogueFwdINS6_IJS8_SA_S9_EEENS6_IJNS7_ILi1EEESI_SI_EEESC_SE_Li256ELb1ELb1ELb1ELb0EEENS1_36VarlenDynamicPersistentTileSchedulerILi128ELi64ELi256ELi256ELb1ELb1ELb0ELb1ELb0ELb1EEEEEEEEEvNT_6ParamsE)
        /*0048*/ 	.short	0x0210
        /*004a*/ 	.short	0x0438


	//----- nvinfo : EIATTR_SW_WAR
	.align		4
.L_188:
        /*004c*/ 	.byte	0x04, 0x36
        /*004e*/ 	.short	(.L_190 - .L_189)
.L_189:
        /*0050*/ 	.word	0x00000008
.L_190:


//--------------------- .nv.info._ZN7cutlass13device_kernelIN5flash19enable_sm80_to_sm89INS1_16FlashAttnFwdSm80INS1_25CollectiveMainloopFwdSm80ILi8ELi1ELb0EN4cute5tupleIJNS5_1CILi128EEENS7_ILi64EEENS7_ILi192EEEEEELi192ENS_6half_tEfNS_4arch4Sm80ELb1ELb0ELb0ELb0ELb1ELb0ELb1ELb1EEENS1_21CollectiveEpilogueFwdINS6_IJS8_SA_S9_EEENS6_IJNS7_ILi1EEESI_SI_EEESC_SE_Li256ELb0ELb1ELb1ELb0EEENS1_30DynamicPersistentTileSchedulerILi256ELi256ELb1ELb1ELb0EEEEEEEEEvNT_6ParamsE --------------------------
	.section	.nv.info._ZN7cutlass13device_kernelIN5flash19enable_sm80_to_sm89INS1_16FlashAttnFwdSm80INS1_25CollectiveMainloopFwdSm80ILi8ELi1ELb0EN4cute5tupleIJNS5_1CILi128EEENS7_ILi64EEENS7_ILi192EEEEEELi192ENS_6half_tEfNS_4arch4Sm80ELb1ELb0ELb0ELb0ELb1ELb0ELb1ELb1EEENS1_21CollectiveEpilogueFwdINS6_IJS8_SA_S9_EEENS6_IJNS7_ILi1EEESI_SI_EEESC_SE_Li256ELb0ELb1ELb1ELb0EEENS1_30DynamicPersistentTileSchedulerILi256ELi256ELb1ELb1ELb0EEEEEEEEEvNT_6ParamsE,"",@"SHT_CUDA_INFO"
	.sectionflags	@""
	.align	4


	//----- nvinfo : EIATTR_CUDA_API_VERSION
	.align		4
        /*0000*/ 	.byte	0x04, 0x37
        /*0002*/ 	.short	(.L_192 - .L_191)
.L_191:
        /*0004*/ 	.word	0x00000082


	//----- nvinfo : EIATTR_KPARAM_INFO
	.align		4
.L_192:
        /*0008*/ 	.byte	0x04, 0x17
        /*000a*/ 	.short	(.L_194 - .L_193)
.L_193:
        /*000c*/ 	.word	0x00000000
        /*0010*/ 	.short	0x0000
        /*0012*/ 	.short	0x0000
        /*0014*/ 	.byte	0x00, 0xf0, 0xa1, 0x10


	//----- nvinfo : EIATTR_SPARSE_MMA_MASK
	.align		4
.L_194:
        /*0018*/ 	.byte	0x03, 0x50
        /*001a*/ 	.short	0x0000


	//----- nvinfo : EIATTR_MAXREG_COUNT
	.align		4
        /*001c*/ 	.byte	0x03, 0x1b
        /*001e*/ 	.short	0x00ff


	//----- nvinfo : EIATTR_MERCURY_ISA_VERSION
	.align		4
        /*0020*/ 	.byte	0x03, 0x5f
        /*0022*/ 	.short	0x0101


	//----- nvinfo : EIATTR_EXIT_INSTR_OFFSETS
	.align		4
        /*0024*/ 	.byte	0x04, 0x1c
        /*0026*/ 	.short	(.L_196 - .L_195)


	//   ....[0]....
.L_195:
        /*0028*/ 	.word	0x00000010


	//----- nvinfo : EIATTR_MAX_THREADS
	.align		4
.L_196:
        /*002c*/ 	.byte	0x04, 0x05
        /*002e*/ 	.short	(.L_198 - .L_197)
.L_197:
        /*0030*/ 	.word	0x00000100
        /*0034*/ 	.word	0x00000001
        /*0038*/ 	.word	0x00000001


	//----- nvinfo : EIATTR_CBANK_PARAM_SIZE
	.align		4
.L_198:
        /*003c*/ 	.byte	0x03, 0x19
        /*003e*/ 	.short	0x0428


	//----- nvinfo : EIATTR_PARAM_CBANK
	.align		4
        /*0040*/ 	.byte	0x04, 0x0a
        /*0042*/ 	.short	(.L_200 - .L_199)
	.align		4
.L_199:
        /*0044*/ 	.word	index@(.nv.constant0._ZN7cutlass13device_kernelIN5flash19enable_sm80_to_sm89INS1_16FlashAttnFwdSm80INS1_25CollectiveMainloopFwdSm80ILi8ELi1ELb0EN4cute5tupleIJNS5_1CILi128EEENS7_ILi64EEENS7_ILi192EEEEEELi192ENS_6half_tEfNS_4arch4Sm80ELb1ELb0ELb0ELb0ELb1ELb0ELb1ELb1EEENS1_21CollectiveEpilogueFwdINS6_IJS8_SA_S9_EEENS6_IJNS7_ILi1EEESI_SI_EEESC_SE_Li256ELb0ELb1ELb1ELb0EEENS1_30DynamicPersistentTileSchedulerILi256ELi256ELb1ELb1ELb0EEEEEEEEEvNT_6ParamsE)
        /*0048*/ 	.short	0x0210
        /*004a*/ 	.short	0x0428


	//----- nvinfo : EIATTR_SW_WAR
	.align		4
.L_200:
        /*004c*/ 	.byte	0x04, 0x36
        /*004e*/ 	.short	(.L_202 - .L_201)
.L_201:
        /*0050*/ 	.word	0x00000008
.L_202:


//--------------------- .nv.info._ZN7cutlass13device_kernelIN5flash19enable_sm80_to_sm89INS1_16FlashAttnFwdSm80INS1_25CollectiveMainloopFwdSm80ILi8ELi1ELb0EN4cute5tupleIJNS5_1CILi128EEENS7_ILi64EEENS7_ILi192EEEEEELi192ENS_6half_tEfNS_4arch4Sm80ELb1ELb0ELb0ELb1ELb1ELb0ELb1ELb1EEENS1_21CollectiveEpilogueFwdINS6_IJS8_SA_S9_EEENS6_IJNS7_ILi1EEESI_SI_EEESC_SE_Li256ELb1ELb1ELb1ELb0EEENS1_36VarlenDynamicPersistentTileSchedulerILi128ELi64ELi256ELi256ELb1ELb1ELb0ELb1ELb1ELb1EEEEEEEEEvNT_6ParamsE --------------------------
	.section	.nv.info._ZN7cutlass13device_kernelIN5flash19enable_sm80_to_sm89INS1_16FlashAttnFwdSm80INS1_25CollectiveMainloopFwdSm80ILi8ELi1ELb0EN4cute5tupleIJNS5_1CILi128EEENS7_ILi64EEENS7_ILi192EEEEEELi192ENS_6half_tEfNS_4arch4Sm80ELb1ELb0ELb0ELb1ELb1ELb0ELb1ELb1EEENS1_21CollectiveEpilogueFwdINS6_IJS8_SA_S9_EEENS6_IJNS7_ILi1EEESI_SI_EEESC_SE_Li256ELb1ELb1ELb1ELb0EEENS1_36VarlenDynamicPersistentTileSchedulerILi128ELi64ELi256ELi256ELb1ELb1ELb0ELb1ELb1ELb1EEEEEEEEEvNT_6ParamsE,"",@"SHT_CUDA_INFO"
	.sectionflags	@""
	.align	4


	//----- nvinfo : EIATTR_CUDA_API_VERSION
	.align		4
        /*0000*/ 	.byte	0x04, 0x37
        /*0002*/ 	.short	(.L_204 - .L_203)
.L_203:
        /*0004*/ 	.word	0x00000082


	//----- nvinfo : EIATTR_KPARAM_INFO
	.align		4
.L_204:
        /*0008*/ 	.byte	0x04, 0x17
        /*000a*/ 	.short	(.L_206 - .L_205)
.L_205:
        /*000c*/ 	.word	0x00000000
        /*0010*/ 	.short	0x0000
        /*0012*/ 	.short	0x0000
        /*0014*/ 	.byte	0x00, 0xf0, 0xe1, 0x10


	//----- nvinfo : EIATTR_SPARSE_MMA_MASK
	.align		4
.L_206:
        /*0018*/ 	.byte	0x03, 0x50
        /*001a*/ 	.short	0x0000


	//----- nvinfo : EIATTR_MAXREG_COUNT
	.align		4
        /*001c*/ 	.byte	0x03, 0x1b
        /*001e*/ 	.short	0x00ff


	//----- nvinfo : EIATTR_MERCURY_ISA_VERSION
	.align		4
        /*0020*/ 	.byte	0x03, 0x5f
        /*0022*/ 	.short	0x0101


	//----- nvinfo : EIATTR_EXIT_INSTR_OFFSETS
	.align		4
        /*0024*/ 	.byte	0x04, 0x1c
        /*0026*/ 	.short	(.L_208 - .L_207)


	//   ....[0]....
.L_207:
        /*0028*/ 	.word	0x00000010


	//----- nvinfo : EIATTR_MAX_THREADS
	.align		4
.L_208:
        /*002c*/ 	.byte	0x04, 0x05
        /*002e*/ 	.short	(.L_210 - .L_209)
.L_209:
        /*0030*/ 	.word	0x00000100
        /*0034*/ 	.word	0x00000001
        /*0038*/ 	.word	0x00000001


	//----- nvinfo : EIATTR_CBANK_PARAM_SIZE
	.align		4
.L_210:
        /*003c*/ 	.byte	0x03, 0x19
        /*003e*/ 	.short	0x0438


	//----- nvinfo : EIATTR_PARAM_CBANK
	.align		4
        /*0040*/ 	.byte	0x04, 0x0a
        /*0042*/ 	.short	(.L_212 - .L_211)
	.align		4
.L_211:
        /*0044*/ 	.word	index@(.nv.constant0._ZN7cutlass13device_kernelIN5flash19enable_sm80_to_sm89INS1_16FlashAttnFwdSm80INS1_25CollectiveMainloopFwdSm80ILi8ELi1ELb0EN4cute5tupleIJNS5_1CILi128EEENS7_ILi64EEENS7_ILi192EEEEEELi192ENS_6half_tEfNS_4arch4Sm80ELb1ELb0ELb0ELb1ELb1ELb0ELb1ELb1EEENS1_21CollectiveEpilogueFwdINS6_IJS8_SA_S9_EEENS6_IJNS7_ILi1EEESI_SI_EEESC_SE_Li256ELb1ELb1ELb1ELb0EEENS1_36VarlenDynamicPersistentTileSchedulerILi128ELi64ELi256ELi256ELb1ELb1ELb0ELb1ELb1ELb1EEEEEEEEEvNT_6ParamsE)
        /*0048*/ 	.short	0x0210
        /*004a*/ 	.short	0x0438


	//----- nvinfo : EIATTR_SW_WAR
	.align		4
.L_212:
        /*004c*/ 	.byte	0x04, 0x36
        /*004e*/ 	.short	(.L_214 - .L_213)
.L_213:
        /*0050*/ 	.word	0x00000008
.L_214:


//--------------------- .nv.info._ZN7cutlass13device_kernelIN5flash19enable_sm80_to_sm89INS1_16FlashAttnFwdSm80INS1_25CollectiveMainloopFwdSm80ILi8ELi1ELb0EN4cute5tupleIJNS5_1CILi128EEENS7_ILi64EEENS7_ILi192EEEEEELi192ENS_6half_tEfNS_4arch4Sm80ELb1ELb0ELb0ELb1ELb1ELb1ELb1ELb1EEENS1_21CollectiveEpilogueFwdINS6_IJS8_SA_S9_EEENS6_IJNS7_ILi1EEESI_SI_EEESC_SE_Li256ELb1ELb1ELb1ELb0EEENS1_36VarlenDynamicPersistentTileSchedulerILi128ELi64ELi256ELi256ELb1ELb1ELb0ELb1ELb1ELb1EEEEEEEEEvNT_6ParamsE --------------------------
	.section	.nv.info._ZN7cutlass13device_kernelIN5flash19enable_sm80_to_sm89INS1_16FlashAttnFwdSm80INS1_25CollectiveMainloopFwdSm80ILi8ELi1ELb0EN4cute5tupleIJNS5_1CILi128EEENS7_ILi64EEENS7_ILi192EEEEEELi192ENS_6half_tEfNS_4arch4Sm80ELb1ELb0ELb0ELb1ELb1ELb1ELb1ELb1EEENS1_21CollectiveEpilogueFwdINS6_IJS8_SA_S9_EEENS6_IJNS7_ILi1EEESI_SI_EEESC_SE_Li256ELb1ELb1ELb1ELb0EEENS1_36VarlenDynamicPersistentTileSchedulerILi128ELi64ELi256ELi256ELb1ELb1ELb0ELb1ELb1ELb1EEEEEEEEEvNT_6ParamsE,"",@"SHT_CUDA_INFO"
	.sectionflags	@""
	.align	4


	//----- nvinfo : EIATTR_CUDA_API_VERSION
	.align		4
        /*0000*/ 	.byte	0x04, 0x37
        /*0002*/ 	.short	(.L_216 - .L_215)
.L_215:
        /*0004*/ 	.word	0x00000082


	//----- nvinfo : EIATTR_KPARAM_INFO
	.align		4
.L_216:
        /*0008*/ 	.byte	0x04, 0x17
        /*000a*/ 	.short	(.L_218 - .L_217)
.L_217:
        /*000c*/ 	.word	0x00000000
        /*0010*/ 	.short	0x0000
        /*0012*/ 	.short	0x0000
        /*0014*/ 	.byte	0x00, 0xf0, 0xe1, 0x10


	//----- nvinfo : EIATTR_SPARSE_MMA_MASK
	.align		4
.L_218:
        /*0018*/ 	.byte	0x03, 0x50
        /*001a*/ 	.short	0x0000


	//----- nvinfo : EIATTR_MAXREG_COUNT
	.align		4
        /*001c*/ 	.byte	0x03, 0x1b
        /*001e*/ 	.short	0x00ff


	//----- nvinfo : EIATTR_MERCURY_ISA_VERSION
	.align		4
        /*0020*/ 	.byte	0x03, 0x5f
        /*0022*/ 	.short	0x0101


	//----- nvinfo : EIATTR_EXIT_INSTR_OFFSETS
	.align		4
        /*0024*/ 	.byte	0x04, 0x1c
        /*0026*/ 	.short	(.L_220 - .L_219)


	//   ....[0]....
.L_219:
        /*0028*/ 	.word	0x00000010


	//----- nvinfo : EIATTR_MAX_THREADS
	.align		4
.L_220:
        /*002c*/ 	.byte	0x04, 0x05
        /*002e*/ 	.short	(.L_222 - .L_221)
.L_221:
        /*0030*/ 	.word	0x00000100
        /*0034*/ 	.word	0x00000001
        /*0038*/ 	.word	0x00000001


	//----- nvinfo : EIATTR_CBANK_PARAM_SIZE
	.align		4
.L_222:
        /*003c*/ 	.byte	0x03, 0x19
        /*003e*/ 	.short	0x0438


	//----- nvinfo : EIATTR_PARAM_CBANK
	.align		4
        /*0040*/ 	.byte	0x04, 0x0a
        /*0042*/ 	.short	(.L_224 - .L_223)
	.align		4
.L_223:
        /*0044*/ 	.word	index@(.nv.constant0._ZN7cutlass13device_kernelIN5flash19enable_sm80_to_sm89INS1_16FlashAttnFwdSm80INS1_25CollectiveMainloopFwdSm80ILi8ELi1ELb0EN4cute5tupleIJNS5_1CILi128EEENS7_ILi64EEENS7_ILi192EEEEEELi192ENS_6half_tEfNS_4arch4Sm80ELb1ELb0ELb0ELb1ELb1ELb1ELb1ELb1EEENS1_21CollectiveEpilogueFwdINS6_IJS8_SA_S9_EEENS6_IJNS7_ILi1EEESI_SI_EEESC_SE_Li256ELb1ELb1ELb1ELb0EEENS1_36VarlenDynamicPersistentTileSchedulerILi128ELi64ELi256ELi256ELb1ELb1ELb0ELb1ELb1ELb1EEEEEEEEEvNT_6ParamsE)
        /*0048*/ 	.short	0x0210
        /*004a*/ 	.short	0x0438


	//----- nvinfo : EIATTR_SW_WAR
	.align		4
.L_224:
        /*004c*/ 	.byte	0x04, 0x36
        /*004e*/ 	.short	(.L_226 - .L_225)
.L_225:
        /*0050*/ 	.word	0x00000008
.L_226:


//--------------------- .nv.info._ZN7cutlass13device_kernelIN5flash19enable_sm80_to_sm89INS1_16FlashAttnFwdSm80INS1_25CollectiveMainloopFwdSm80ILi8ELi2ELb0EN4cute5tupleIJNS5_1CILi128EEENS7_ILi64EEENS7_ILi192EEEEEELi192ENS_6half_tEfNS_4arch4Sm80ELb0ELb0ELb0ELb0ELb1ELb0ELb1ELb1EEENS1_21CollectiveEpilogueFwdINS6_IJS8_SA_S9_EEENS6_IJNS7_ILi1EEESI_SI_EEESC_SE_Li256ELb0ELb1ELb1ELb0EEENS1_19SingleTileSchedulerILb0ELb1ELb1ELi128EEEEEEEEEvNT_6ParamsE --------------------------
	.section	.nv.info._ZN7cutlass13device_kernelIN5flash19enable_sm80_to_sm89INS1_16FlashAttnFwdSm80INS1_25CollectiveMainloopFwdSm80ILi8ELi2ELb0EN4cute5tupleIJNS5_1CILi128EEENS7_ILi64EEENS7_ILi192EEEEEELi192ENS_6half_tEfNS_4arch4Sm80ELb0ELb0ELb0ELb0ELb1ELb0ELb1ELb1EEENS1_21CollectiveEpilogueFwdINS6_IJS8_SA_S9_EEENS6_IJNS7_ILi1EEESI_SI_EEESC_SE_Li256ELb0ELb1ELb1ELb0EEENS1_19SingleTileSchedulerILb0ELb1ELb1ELi128EEEEEEEEEvNT_6ParamsE,"",@"SHT_CUDA_INFO"
	.sectionflags	@""
	.align	4


	//----- nvinfo : EIATTR_CUDA_API_VERSION
	.align		4
        /*0000*/ 	.byte	0x04, 0x37
        /*0002*/ 	.short	(.L_228 - .L_227)
.L_227:
        /*0004*/ 	.word	0x00000082


	//----- nvinfo : EIATTR_KPARAM_INFO
	.align		4
.L_228:
        /*0008*/ 	.byte	0x04, 0x17
        /*000a*/ 	.short	(.L_230 - .L_229)
.L_229:
        /*000c*/ 	.word	0x00000000
        /*0010*/ 	.short	0x0000
        /*0012*/ 	.short	0x0000
        /*0014*/ 	.byte	0x00, 0xf0, 0x61, 0x10


	//----- nvinfo : EIATTR_SPARSE_MMA_MASK
	.align		4
.L_230:
        /*0018*/ 	.byte	0x03, 0x50
        /*001a*/ 	.short	0x0000


	//----- nvinfo : EIATTR_MAXREG_COUNT
	.align		4
        /*001c*/ 	.byte	0x03, 0x1b
        /*001e*/ 	.short	0x00ff


	//----- nvinfo : EIATTR_MERCURY_ISA_VERSION
	.align		4
        /*0020*/ 	.byte	0x03, 0x5f
        /*0022*/ 	.short	0x0101


	//----- nvinfo : EIATTR_EXIT_INSTR_OFFSETS
	.align		4
        /*0024*/ 	.byte	0x04, 0x1c
        /*0026*/ 	.short	(.L_232 - .L_231)


	//   ....[0]....
.L_231:
        /*0028*/ 	.word	0x00000010


	//----- nvinfo : EIATTR_MAX_THREADS
	.align		4
.L_232:
        /*002c*/ 	.byte	0x04, 0x05
        /*002e*/ 	.short	(.L_234 - .L_233)
.L_233:
        /*0030*/ 	.word	0x00000100
        /*0034*/ 	.word	0x00000001
        /*0038*/ 	.word	0x00000001


	//----- nvinfo : EIATTR_CBANK_PARAM_SIZE
	.align		4
.L_234:
        /*003c*/ 	.byte	0x03, 0x19
        /*003e*/ 	.short	0x0418


	//----- nvinfo : EIATTR_PARAM_CBANK
	.align		4
        /*0040*/ 	.byte	0x04, 0x0a
        /*0042*/ 	.short	(.L_236 - .L_235)
	.align		4
.L_235:
        /*0044*/ 	.word	index@(.nv.constant0._ZN7cutlass13device_kernelIN5flash19enable_sm80_to_sm89INS1_16FlashAttnFwdSm80INS1_25CollectiveMainloopFwdSm80ILi8ELi2ELb0EN4cute5tupleIJNS5_1CILi128EEENS7_ILi64EEENS7_ILi192EEEEEELi192ENS_6half_tEfNS_4arch4Sm80ELb0ELb0ELb0ELb0ELb1ELb0ELb1ELb1EEENS1_21CollectiveEpilogueFwdINS6_IJS8_SA_S9_EEENS6_IJNS7_ILi1EEESI_SI_EEESC_SE_Li256ELb0ELb1ELb1ELb0EEENS1_19SingleTileSchedulerILb0ELb1ELb1ELi128EEEEEEEEEvNT_6ParamsE)
        /*0048*/ 	.short	0x0210
        /*004a*/ 	.short	0x0418


	//----- nvinfo : EIATTR_SW_WAR
	.align		4
.L_236:
        /*004c*/ 	.byte	0x04, 0x36
        /*004e*/ 	.short	(.L_238 - .L_237)
.L_237:
        /*0050*/ 	.word	0x00000008
.L_238:


//--------------------- .nv.info._ZN7cutlass13device_kernelIN5flash19enable_sm80_to_sm89INS1_16FlashAttnFwdSm80INS1_25CollectiveMainloopFwdSm80ILi8ELi2ELb0EN4cute5tupleIJNS5_1CILi128EEENS7_ILi64EEENS7_ILi192EEEEEELi192ENS_6half_tEfNS_4arch4Sm80ELb0ELb0ELb0ELb1ELb1ELb0ELb1ELb1EEENS1_21CollectiveEpilogueFwdINS6_IJS8_SA_S9_EEENS6_IJNS7_ILi1EEESI_SI_EEESC_SE_Li256ELb1ELb1ELb1ELb0EEENS1_36VarlenDynamicPersistentTileSchedulerILi128ELi64ELi256ELi256ELb1ELb1ELb0ELb0ELb1ELb1EEEEEEEEEvNT_6ParamsE --------------------------
	.section	.nv.info._ZN7cutlass13device_kernelIN5flash19enable_sm80_to_sm89INS1_16FlashAttnFwdSm80INS1_25CollectiveMainloopFwdSm80ILi8ELi2ELb0EN4cute5tupleIJNS5_1CILi128EEENS7_ILi64EEENS7_ILi192EEEEEELi192ENS_6half_tEfNS_4arch4Sm80ELb0ELb0ELb0ELb1ELb1ELb0ELb1ELb1EEENS1_21CollectiveEpilogueFwdINS6_IJS8_SA_S9_EEENS6_IJNS7_ILi1EEESI_SI_EEESC_SE_Li256ELb1ELb1ELb1ELb0EEENS1_36VarlenDynamicPersistentTileSchedulerILi128ELi64ELi256ELi256ELb1ELb1ELb0ELb0ELb1ELb1EEEEEEEEEvNT_6ParamsE,"",@"SHT_CUDA_INFO"
	.sectionflags	@""
	.align	4


	//----- nvinfo : EIATTR_CUDA_API_VERSION
	.align		4
        /*0000*/ 	.byte	0x04, 0x37
        /*0002*/ 	.short	(.L_240 - .L_239)
.L_239:
        /*0004*/ 	.word	0x00000082


	//----- nvinfo : EIATTR_KPARAM_INFO
	.align		4
.L_240:
        /*0008*/ 	.byte	0x04, 0x17
        /*000a*/ 	.short	(.L_242 - .L_241)
.L_241:
        /*000c*/ 	.word	0x00000000
        /*0010*/ 	.short	0x0000
        /*0012*/ 	.short	0x0000
        /*0014*/ 	.byte	0x00, 0xf0, 0xe1, 0x10


	//----- nvinfo : EIATTR_SPARSE_MMA_MASK
	.align		4
.L_242:
        /*0018*/ 	.byte	0x03, 0x50
        /*001a*/ 	.short	0x0000


	//----- nvinfo : EIATTR_MAXREG_COUNT
	.align		4
        /*001c*/ 	.byte	0x03, 0x1b
        /*001e*/ 	.short	0x00ff


	//----- nvinfo : EIATTR_MERCURY_ISA_VERSION
	.align		4
        /*0020*/ 	.byte	0x03, 0x5f
        /*0022*/ 	.short	0x0101


	//----- nvinfo : EIATTR_EXIT_INSTR_OFFSETS
	.align		4
        /*0024*/ 	.byte	0x04, 0x1c
        /*0026*/ 	.short	(.L_244 - .L_243)


	//   ....[0]....
.L_243:
        /*0028*/ 	.word	0x00000010


	//----- nvinfo : EIATTR_MAX_THREADS
	.align		4
.L_244:
        /*002c*/ 	.byte	0x04, 0x05
        /*002e*/ 	.short	(.L_246 - .L_245)
.L_245:
        /*0030*/ 	.word	0x00000100
        /*0034*/ 	.word	0x00000001
        /*0038*/ 	.word	0x00000001


	//----- nvinfo : EIATTR_CBANK_PARAM_SIZE
	.align		4
.L_246:
        /*003c*/ 	.byte	0x03, 0x19
        /*003e*/ 	.short	0x0438


	//----- nvinfo : EIATTR_PARAM_CBANK
	.align		4
        /*0040*/ 	.byte	0x04, 0x0a
        /*0042*/ 	.short	(.L_248 - .L_247)
	.align		4
.L_247:
        /*0044*/ 	.word	index@(.nv.constant0._ZN7cutlass13device_kernelIN5flash19enable_sm80_to_sm89INS1_16FlashAttnFwdSm80INS1_25CollectiveMainloopFwdSm80ILi8ELi2ELb0EN4cute5tupleIJNS5_1CILi128EEENS7_ILi64EEENS7_ILi192EEEEEELi192ENS_6half_tEfNS_4arch4Sm80ELb0ELb0ELb0ELb1ELb1ELb0ELb1ELb1EEENS1_21CollectiveEpilogueFwdINS6_IJS8_SA_S9_EEENS6_IJNS7_ILi1EEESI_SI_EEESC_SE_Li256ELb1ELb1ELb1ELb0EEENS1_36VarlenDynamicPersistentTileSchedulerILi128ELi64ELi256ELi256ELb1ELb1ELb0ELb0ELb1ELb1EEEEEEEEEvNT_6ParamsE)
        /*0048*/ 	.short	0x0210
        /*004a*/ 	.short	0x0438


	//----- nvinfo : EIATTR_SW_WAR
	.align		4
.L_248:
        /*004c*/ 	.byte	0x04, 0x36
        /*004e*/ 	.short	(.L_250 - .L_249)
.L_249:
        /*0050*/ 	.word	0x00000008
.L_250:


//--------------------- .nv.info._ZN7cutlass13device_kernelIN5flash19enable_sm80_to_sm89INS1_16FlashAttnFwdSm80INS1_25CollectiveMainloopFwdSm80ILi8ELi2ELb0EN4cute5tupleIJNS5_1CILi128EEENS7_ILi64EEENS7_ILi192EEEEEELi192ENS_6half_tEfNS_4arch4Sm80ELb0ELb0ELb0ELb1ELb1ELb1ELb1ELb1EEENS1_21CollectiveEpilogueFwdINS6_IJS8_SA_S9_EEENS6_IJNS7_ILi1EEESI_SI_EEESC_SE_Li256ELb1ELb1ELb1ELb0EEENS1_36VarlenDynamicPersistentTileSchedulerILi128ELi64ELi256ELi256ELb1ELb1ELb0ELb0ELb1ELb1EEEEEEEEEvNT_6ParamsE --------------------------
	.section	.nv.info._ZN7cutlass13device_kernelIN5flash19enable_sm80_to_sm89INS1_16FlashAttnFwdSm80INS1_25CollectiveMainloopFwdSm80ILi8ELi2ELb0EN4cute5tupleIJNS5_1CILi128EEENS7_ILi64EEENS7_ILi192EEEEEELi192ENS_6half_tEfNS_4arch4Sm80ELb0ELb0ELb0ELb1ELb1ELb1ELb1ELb1EEENS1_21CollectiveEpilogueFwdINS6_IJS8_SA_S9_EEENS6_IJNS7_ILi1EEESI_SI_EEESC_SE_Li256ELb1ELb1ELb1ELb0EEENS1_36VarlenDynamicPersistentTileSchedulerILi128ELi64ELi256ELi256ELb1ELb1ELb0ELb0ELb1ELb1EEEEEEEEEvNT_6ParamsE,"",@"SHT_CUDA_INFO"
	.sectionflags	@""
	.align	4


	//----- nvinfo : EIATTR_CUDA_API_VERSION
	.align		4
        /*0000*/ 	.byte	0x04, 0x37
        /*0002*/ 	.short	(.L_252 - .L_251)
.L_251:
        /*0004*/ 	.word	0x00000082


	//----- nvinfo : EIATTR_KPARAM_INFO
	.align		4
.L_252:
        /*0008*/ 	.byte	0x04, 0x17
        /*000a*/ 	.short	(.L_254 - .L_253)
.L_253:
        /*000c*/ 	.word	0x00000000
        /*0010*/ 	.short	0x0000
        /*0012*/ 	.short	0x0000
        /*0014*/ 	.byte	0x00, 0xf0, 0xe1, 0x10


	//----- nvinfo : EIATTR_SPARSE_MMA_MASK
	.align		4
.L_254:
        /*0018*/ 	.byte	0x03, 0x50
        /*001a*/ 	.short	0x0000


	//----- nvinfo : EIATTR_MAXREG_COUNT
	.align		4
        /*001c*/ 	.byte	0x03, 0x1b
        /*001e*/ 	.short	0x00ff


	//----- nvinfo : EIATTR_MERCURY_ISA_VERSION
	.align		4
        /*0020*/ 	.byte	0x03, 0x5f
        /*0022*/ 	.short	0x0101


	//----- nvinfo : EIATTR_EXIT_INSTR_OFFSETS
	.align		4
        /*0024*/ 	.byte	0x04, 0x1c
        /*0026*/ 	.short	(.L_256 - .L_255)


	//   ....[0]....
.L_255:
        /*0028*/ 	.word	0x00000010


	//----- nvinfo : EIATTR_MAX_THREADS
	.align		4
.L_256:
        /*002c*/ 	.byte	0x04, 0x05
        /*002e*/ 	.short	(.L_258 - .L_257)
.L_257:
        /*0030*/ 	.word	0x00000100
        /*0034*/ 	.word	0x00000001
        /*0038*/ 	.word	0x00000001


	//----- nvinfo : EIATTR_CBANK_PARAM_SIZE
	.align		4
.L_258:
        /*003c*/ 	.byte	0x03, 0x19
        /*003e*/ 	.short	0x0438


	//----- nvinfo : EIATTR_PARAM_CBANK
	.align		4
        /*0040*/ 	.byte	0x04, 0x0a
        /*0042*/ 	.short	(.L_260 - .L_259)
	.align		4
.L_259:
        /*0044*/ 	.word	index@(.nv.constant0._ZN7cutlass13device_kernelIN5flash19enable_sm80_to_sm89INS1_16FlashAttnFwdSm80INS1_25CollectiveMainloopFwdSm80ILi8ELi2ELb0EN4cute5tupleIJNS5_1CILi128EEENS7_ILi64EEENS7_ILi192EEEEEELi192ENS_6half_tEfNS_4arch4Sm80ELb0ELb0ELb0ELb1ELb1ELb1ELb1ELb1EEENS1_21CollectiveEpilogueFwdINS6_IJS8_SA_S9_EEENS6_IJNS7_ILi1EEESI_SI_EEESC_SE_Li256ELb1ELb1ELb1ELb0EEENS1_36VarlenDynamicPersistentTileSchedulerILi128ELi64ELi256ELi256ELb1ELb1ELb0ELb0ELb1ELb1EEEEEEEEEvNT_6ParamsE)
        /*0048*/ 	.short	0x0210
        /*004a*/ 	.short	0x0438


	//----- nvinfo : EIATTR_SW_WAR
	.align		4
.L_260:
        /*004c*/ 	.byte	0x04, 0x36
        /*004e*/ 	.short	(.L_262 - .L_261)
.L_261:
        /*0050*/ 	.word	0x00000008
.L_262:


//--------------------- .nv.info._ZN7cutlass13device_kernelIN5flash19enable_sm80_to_sm89INS1_16FlashAttnFwdSm80INS1_25CollectiveMainloopFwdSm80ILi8ELi2ELb0EN4cute5tupleIJNS5_1CILi128EEENS7_ILi64EEENS7_ILi192EEEEEELi192ENS_6half_tEfNS_4arch4Sm80ELb0ELb1ELb0ELb0ELb1ELb0ELb1ELb1EEENS1_21CollectiveEpilogueFwdINS6_IJS8_SA_S9_EEENS6_IJNS7_ILi1EEESI_SI_EEESC_SE_Li256ELb0ELb1ELb1ELb0EEENS1_19SingleTileSchedulerILb0ELb1ELb1ELi128EEEEEEEEEvNT_6ParamsE --------------------------
	.section	.nv.info._ZN7cutlass13device_kernelIN5flash19enable_sm80_to_sm89INS1_16FlashAttnFwdSm80INS1_25CollectiveMainloopFwdSm80ILi8ELi2ELb0EN4cute5tupleIJNS5_1CILi128EEENS7_ILi64EEENS7_ILi192EEEEEELi192ENS_6half_tEfNS_4arch4Sm80ELb0ELb1ELb0ELb0ELb1ELb0ELb1ELb1EEENS1_21CollectiveEpilogueFwdINS6_IJS8_SA_S9_EEENS6_IJNS7_ILi1EEESI_SI_EEESC_SE_Li256ELb0ELb1ELb1ELb0EEENS1_19SingleTileSchedulerILb0ELb1ELb1ELi128EEEEEEEEEvNT_6ParamsE,"",@"SHT_CUDA_INFO"
	.sectionflags	@""
	.align	4


	//----- nvinfo : EIATTR_CUDA_API_VERSION
	.align		4
        /*0000*/ 	.byte	0x04, 0x37
        /*0002*/ 	.short	(.L_264 - .L_263)
.L_263:
        /*0004*/ 	.word	0x00000082


	//----- nvinfo : EIATTR_KPARAM_INFO
	.align		4
.L_264:
        /*0008*/ 	.byte	0x04, 0x17
        /*000a*/ 	.short	(.L_266 - .L_265)
.L_265:
        /*000c*/ 	.word	0x00000000
        /*0010*/ 	.short	0x0000
        /*0012*/ 	.short	0x0000
        /*0014*/ 	.byte	0x00, 0xf0, 0x61, 0x10


	//----- nvinfo : EIATTR_SPARSE_MMA_MASK
	.align		4
.L_266:
        /*0018*/ 	.byte	0x03, 0x50
        /*001a*/ 	.short	0x0000


	//----- nvinfo : EIATTR_MAXREG_COUNT
	.align		4
        /*001c*/ 	.byte	0x03, 0x1b
        /*001e*/ 	.short	0x00ff


	//----- nvinfo : EIATTR_MERCURY_ISA_VERSION
	.align		4
        /*0020*/ 	.byte	0x03, 0x5f
        /*0022*/ 	.short	0x0101


	//----- nvinfo : EIATTR_EXIT_INSTR_OFFSETS
	.align		4
        /*0024*/ 	.byte	0x04, 0x1c
        /*0026*/ 	.short	(.L_268 - .L_267)


	//   ....[0]....
.L_267:
        /*0028*/ 	.word	0x00000010


	//----- nvinfo : EIATTR_MAX_THREADS
	.align		4
.L_268:
        /*002c*/ 	.byte	0x04, 0x05
        /*002e*/ 	.short	(.L_270 - .L_269)
.L_269:
        /*0030*/ 	.word	0x00000100
        /*0034*/ 	.word	0x00000001
        /*0038*/ 	.word	0x00000001


	//----- nvinfo : EIATTR_CBANK_PARAM_SIZE
	.align		4
.L_270:
        /*003c*/ 	.byte	0x03, 0x19
        /*003e*/ 	.short	0x0418


	//----- nvinfo : EIATTR_PARAM_CBANK
	.align		4
        /*0040*/ 	.byte	0x04, 0x0a
        /*0042*/ 	.short	(.L_272 - .L_271)
	.align		4
.L_271:
        /*0044*/ 	.word	index@(.nv.constant0._ZN7cutlass13device_kernelIN5flash19enable_sm80_to_sm89INS1_16FlashAttnFwdSm80INS1_25CollectiveMainloopFwdSm80ILi8ELi2ELb0EN4cute5tupleIJNS5_1CILi128EEENS7_ILi64EEENS7_ILi192EEEEEELi192ENS_6half_tEfNS_4arch4Sm80ELb0ELb1ELb0ELb0ELb1ELb0ELb1ELb1EEENS1_21CollectiveEpilogueFwdINS6_IJS8_SA_S9_EEENS6_IJNS7_ILi1EEESI_SI_EEESC_SE_Li256ELb0ELb1ELb1ELb0EEENS1_19SingleTileSchedulerILb0ELb1ELb1ELi128EEEEEEEEEvNT_6ParamsE)
        /*0048*/ 	.short	0x0210
        /*004a*/ 	.short	0x0418


	//----- nvinfo : EIATTR_SW_WAR
	.align		4
.L_272:
        /*004c*/ 	.byte	0x04, 0x36
        /*004e*/ 	.short	(.L_274 - .L_273)
.L_273:
        /*0050*/ 	.word	0x00000008
.L_274:


//--------------------- .nv.info._ZN7cutlass13device_kernelIN5flash19enable_sm80_to_sm89INS1_16FlashAttnFwdSm80INS1_25CollectiveMainloopFwdSm80ILi8ELi2ELb0EN4cute5tupleIJNS5_1CILi128EEENS7_ILi64EEENS7_ILi192EEEEEELi192ENS_6half_tEfNS_4arch4Sm80ELb0ELb1ELb0ELb1ELb1ELb0ELb1ELb1EEENS1_21CollectiveEpilogueFwdINS6_IJS8_SA_S9_EEENS6_IJNS7_ILi1EEESI_SI_EEESC_SE_Li256ELb1ELb1ELb1ELb0EEENS1_36VarlenDynamicPersistentTileSchedulerILi128ELi64ELi256ELi256ELb1ELb1ELb0ELb1ELb0ELb1EEEEEEEEEvNT_6ParamsE --------------------------
	.section	.nv.info._ZN7cutlass13device_kernelIN5flash19enable_sm80_to_sm89INS1_16FlashAttnFwdSm80INS1_25CollectiveMainloopFwdSm80ILi8ELi2ELb0EN4cute5tupleIJNS5_1CILi128EEENS7_ILi64EEENS7_ILi192EEEEEELi192ENS_6half_tEfNS_4arch4Sm80ELb0ELb1ELb0ELb1ELb1ELb0ELb1ELb1EEENS1_21CollectiveEpilogueFwdINS6_IJS8_SA_S9_EEENS6_IJNS7_ILi1EEESI_SI_EEESC_SE_Li256ELb1ELb1ELb1ELb0EEENS1_36VarlenDynamicPersistentTileSchedulerILi128ELi64ELi256ELi256ELb1ELb1ELb0ELb1ELb0ELb1EEEEEEEEEvNT_6ParamsE,"",@"SHT_CUDA_INFO"
	.sectionflags	@""
	.align	4


	//----- nvinfo : EIATTR_CUDA_API_VERSION
	.align		4
        /*0000*/ 	.byte	0x04, 0x37
        /*0002*/ 	.short	(.L_276 - .L_275)
.L_275:
        /*0004*/ 	.word	0x00000082


	//----- nvinfo : EIATTR_KPARAM_INFO
	.align		4
.L_276:
        /*0008*/ 	.byte	0x04, 0x17
        /*000a*/ 	.short	(.L_278 - .L_277)
.L_277:
        /*000c*/ 	.word	0x00000000
        /*0010*/ 	.short	0x0000
        /*0012*/ 	.short	0x0000
        /*0014*/ 	.byte	0x00, 0xf0, 0xe1, 0x10


	//----- nvinfo : EIATTR_SPARSE_MMA_MASK
	.align		4
.L_278:
        /*0018*/ 	.byte	0x03, 0x50
        /*001a*/ 	.short	0x0000


	//----- nvinfo : EIATTR_MAXREG_COUNT
	.align		4
        /*001c*/ 	.byte	0x03, 0x1b
        /*001e*/ 	.short	0x00ff


	//----- nvinfo : EIATTR_MERCURY_ISA_VERSION
	.align		4
        /*0020*/ 	.byte	0x03, 0x5f
        /*0022*/ 	.short	0x0101


	//----- nvinfo : EIATTR_EXIT_INSTR_OFFSETS
	.align		4
        /*0024*/ 	.byte	0x04, 0x1c
        /*0026*/ 	.short	(.L_280 - .L_279)


	//   ....[0]....
.L_279:
        /*0028*/ 	.word	0x00000010


	//----- nvinfo : EIATTR_MAX_THREADS
	.align		4
.L_280:
        /*002c*/ 	.byte	0x04, 0x05
        /*002e*/ 	.short	(.L_282 - .L_281)
.L_281:
        /*0030*/ 	.word	0x00000100
        /*0034*/ 	.word	0x00000001
        /*0038*/ 	.word	0x00000001


	//----- nvinfo : EIATTR_CBANK_PARAM_SIZE
	.align		4
.L_282:
        /*003c*/ 	.byte	0x03, 0x19
        /*003e*/ 	.short	0x0438


	//----- nvinfo : EIATTR_PARAM_CBANK
	.align		4
        /*0040*/ 	.byte	0x04, 0x0a
        /*0042*/ 	.short	(.L_284 - .L_283)
	.align		4
.L_283:
        /*0044*/ 	.word	index@(.nv.constant0._ZN7cutlass13device_kernelIN5flash19enable_sm80_to_sm89INS1_16FlashAttnFwdSm80INS1_25CollectiveMainloopFwdSm80ILi8ELi2ELb0EN4cute5tupleIJNS5_1CILi128EEENS7_ILi64EEENS7_ILi192EEEEEELi192ENS_6half_tEfNS_4arch4Sm80ELb0ELb1ELb0ELb1ELb1ELb0ELb1ELb1EEENS1_21CollectiveEpilogueFwdINS6_IJS8_SA_S9_EEENS6_IJNS7_ILi1EEESI_SI_EEESC_SE_Li256ELb1ELb1ELb1ELb0EEENS1_36VarlenDynamicPersistentTileSchedulerILi128ELi64ELi256ELi256ELb1ELb1ELb0ELb1ELb0ELb1EEEEEEEEEvNT_6ParamsE)
        /*0048*/ 	.short	0x0210
        /*004a*/ 	.short	0x0438


	//----- nvinfo : EIATTR_SW_WAR
	.align		4
.L_284:
        /*004c*/ 	.byte	0x04, 0x36
        /*004e*/ 	.short	(.L_286 - .L_285)
.L_285:
        /*0050*/ 	.word	0x00000008
.L_286:


//--------------------- .nv.info._ZN7cutlass13device_kernelIN5flash19enable_sm80_to_sm89INS1_16FlashAttnFwdSm80INS1_25CollectiveMainloopFwdSm80ILi8ELi2ELb0EN4cute5tupleIJNS5_1CILi128EEENS7_ILi64EEENS7_ILi192EEEEEELi192ENS_6half_tEfNS_4arch4Sm80ELb0ELb1ELb0ELb1ELb1ELb1ELb1ELb1EEENS1_21CollectiveEpilogueFwdINS6_IJS8_SA_S9_EEENS6_IJNS7_ILi1EEESI_SI_EEESC_SE_Li256ELb1ELb1ELb1ELb0EEENS1_36VarlenDynamicPersistentTileSchedulerILi128ELi64ELi256ELi256ELb1ELb1ELb0ELb1ELb0ELb1EEEEEEEEEvNT_6ParamsE --------------------------
	.section	.nv.info._ZN7cutlass13device_kernelIN5flash19enable_sm80_to_sm89INS1_16FlashAttnFwdSm80INS1_25CollectiveMainloopFwdSm80ILi8ELi2ELb0EN4cute5tupleIJNS5_1CILi128EEENS7_ILi64EEENS7_ILi192EEEEEELi192ENS_6half_tEfNS_4arch4Sm80ELb0ELb1ELb0ELb1ELb1ELb1ELb1ELb1EEENS1_21CollectiveEpilogueFwdINS6_IJS8_SA_S9_EEENS6_IJNS7_ILi1EEESI_SI_EEESC_SE_Li256ELb1ELb1ELb1ELb0EEENS1_36VarlenDynamicPersistentTileSchedulerILi128ELi64ELi256ELi256ELb1ELb1ELb0ELb1ELb0ELb1EEEEEEEEEvNT_6ParamsE,"",@"SHT_CUDA_INFO"
	.sectionflags	@""
	.align	4


	//----- nvinfo : EIATTR_CUDA_API_VERSION
	.align		4
        /*0000*/ 	.byte	0x04, 0x37
        /*0002*/ 	.short	(.L_288 - .L_287)
.L_287:
        /*0004*/ 	.word	0x00000082


	//----- nvinfo : EIATTR_KPARAM_INFO
	.align		4
.L_288:
        /*0008*/ 	.byte	0x04, 0x17
        /*000a*/ 	.short	(.L_290 - .L_289)
.L_289:
        /*000c*/ 	.word	0x00000000
        /*0010*/ 	.short	0x0000
        /*0012*/ 	.short	0x0000
        /*0014*/ 	.byte	0x00, 0xf0, 0xe1, 0x10


	//----- nvinfo : EIATTR_SPARSE_MMA_MASK
	.align		4
.L_290:
        /*0018*/ 	.byte	0x03, 0x50
        /*001a*/ 	.short	0x0000


	//----- nvinfo : EIATTR_MAXREG_COUNT
	.align		4
        /*001c*/ 	.byte	0x03, 0x1b
        /*001e*/ 	.short	0x00ff


	//----- nvinfo : EIATTR_MERCURY_ISA_VERSION
	.align		4
        /*0020*/ 	.byte	0x03, 0x5f
        /*0022*/ 	.short	0x0101


	//----- nvinfo : EIATTR_EXIT_INSTR_OFFSETS
	.align		4
        /*0024*/ 	.byte	0x04, 0x1c
        /*0026*/ 	.short	(.L_292 - .L_291)


	//   ....[0]....
.L_291:
        /*0028*/ 	.word	0x00000010


	//----- nvinfo : EIATTR_MAX_THREADS
	.align		4
.L_292:
        /*002c*/ 	.byte	0x04, 0x05
        /*002e*/ 	.short	(.L_294 - .L_293)
.L_293:
        /*0030*/ 	.word	0x00000100
        /*0034*/ 	.word	0x00000001
        /*0038*/ 	.word	0x00000001


	//----- nvinfo : EIATTR_CBANK_PARAM_SIZE
	.align		4
.L_294:
        /*003c*/ 	.byte	0x03, 0x19
        /*003e*/ 	.short	0x0438


	//----- nvinfo : EIATTR_PARAM_CBANK
	.align		4
        /*0040*/ 	.byte	0x04, 0x0a
        /*0042*/ 	.short	(.L_296 - .L_295)
	.align		4
.L_295:
        /*0044*/ 	.word	index@(.nv.constant0._ZN7cutlass13device_kernelIN5flash19enable_sm80_to_sm89INS1_16FlashAttnFwdSm80INS1_25CollectiveMainloopFwdSm80ILi8ELi2ELb0EN4cute5tupleIJNS5_1CILi128EEENS7_ILi64EEENS7_ILi192EEEEEELi192ENS_6half_tEfNS_4arch4Sm80ELb0ELb1ELb0ELb1ELb1ELb1ELb1ELb1EEENS1_21CollectiveEpilogueFwdINS6_IJS8_SA_S9_EEENS6_IJNS7_ILi1EEESI_SI_EEESC_SE_Li256ELb1ELb1ELb1ELb0EEENS1_36VarlenDynamicPersistentTileSchedulerILi128ELi64ELi256ELi256ELb1ELb1ELb0ELb1ELb0ELb1EEEEEEEEEvNT_6ParamsE)
        /*0048*/ 	.short	0x0210
        /*004a*/ 	.short	0x0438


	//----- nvinfo : EIATTR_SW_WAR
	.align		4
.L_296:
        /*004c*/ 	.byte	0x04, 0x36
        /*004e*/ 	.short	(.L_298 - .L_297)
.L_297:
        /*0050*/ 	.word	0x00000008
.L_298:


//--------------------- .nv.info._ZN7cutlass13device_kernelIN5flash19enable_sm80_to_sm89INS1_16FlashAttnFwdSm80INS1_25CollectiveMainloopFwdSm80ILi8ELi2ELb0EN4cute5tupleIJNS5_1CILi128EEENS7_ILi64EEENS7_ILi192EEEEEELi192ENS_6half_tEfNS_4arch4Sm80ELb1ELb0ELb0ELb0ELb1ELb0ELb1ELb1EEENS1_21CollectiveEpilogueFwdINS6_IJS8_SA_S9_EEENS6_IJNS7_ILi1EEESI_SI_EEESC_SE_Li256ELb0ELb1ELb1ELb0EEENS1_30DynamicPersistentTileSchedulerILi256ELi256ELb1ELb1ELb0EEEEEEEEEvNT_6ParamsE --------------------------
	.section	.nv.info._ZN7cutlass13device_kernelIN5flash19enable_sm80_to_sm89INS1_16FlashAttnFwdSm80INS1_25CollectiveMainloopFwdSm80ILi8ELi2ELb0EN4cute5tupleIJNS5_1CILi128EEENS7_ILi64EEENS7_ILi192EEEEEELi192ENS_6half_tEfNS_4arch4Sm80ELb1ELb0ELb0ELb0ELb1ELb0ELb1ELb1EEENS1_21CollectiveEpilogueFwdINS6_IJS8_SA_S9_EEENS6_IJNS7_ILi1EEESI_SI_EEESC_SE_Li256ELb0ELb1ELb1ELb0EEENS1_30DynamicPersistentTileSchedulerILi256ELi256ELb1ELb1ELb0EEEEEEEEEvNT_6ParamsE,"",@"SHT_CUDA_INFO"
	.sectionflags	@""
	.align	4


	//----- nvinfo : EIATTR_CUDA_API_VERSION
	.align		4
        /*0000*/ 	.byte	0x04, 0x37
        /*0002*/ 	.short	(.L_300 - .L_299)
.L_299:
        /*0004*/ 	.word	0x00000082


	//----- nvinfo : EIATTR_KPARAM_INFO
	.align		4
.L_300:
        /*0008*/ 	.byte	0x04, 0x17
        /*000a*/ 	.short	(.L_302 - .L_301)
.L_301:
        /*000c*/ 	.word	0x00000000
        /*0010*/ 	.short	0x0000
        /*0012*/ 	.short	0x0000
        /*0014*/ 	.byte	0x00, 0xf0, 0xa1, 0x10


	//----- nvinfo : EIATTR_SPARSE_MMA_MASK
	.align		4
.L_302:
        /*0018*/ 	.byte	0x03, 0x50
        /*001a*/ 	.short	0x0000


	//----- nvinfo : EIATTR_MAXREG_COUNT
	.align		4
        /*001c*/ 	.byte	0x03, 0x1b
        /*001e*/ 	.short	0x00ff


	//----- nvinfo : EIATTR_MERCURY_ISA_VERSION
	.align		4
        /*0020*/ 	.byte	0x03, 0x5f
        /*0022*/ 	.short	0x0101


	//----- nvinfo : EIATTR_EXIT_INSTR_OFFSETS
	.align		4
        /*0024*/ 	.byte	0x04, 0x1c
        /*0026*/ 	.short	(.L_304 - .L_303)


	//   ....[0]....
.L_303:
        /*0028*/ 	.word	0x00000010


	//----- nvinfo : EIATTR_MAX_THREADS
	.align		4
.L_304:
        /*002c*/ 	.byte	0x04, 0x05
        /*002e*/ 	.short	(.L_306 - .L_305)
.L_305:
        /*0030*/ 	.word	0x00000100
        /*0034*/ 	.word	0x00000001
        /*0038*/ 	.word	0x00000001


	//----- nvinfo : EIATTR_CBANK_PARAM_SIZE
	.align		4
.L_306:
        /*003c*/ 	.byte	0x03, 0x19
        /*003e*/ 	.short	0x0428


	//----- nvinfo : EIATTR_PARAM_CBANK
	.align		4
        /*0040*/ 	.byte	0x04, 0x0a
        /*0042*/ 	.short	(.L_308 - .L_307)
	.align		4
.L_307:
        /*0044*/ 	.word	index@(.nv.constant0._ZN7cutlass13device_kernelIN5flash19enable_sm80_to_sm89INS1_16FlashAttnFwdSm80INS1_25CollectiveMainloopFwdSm80ILi8ELi2ELb0EN4cute5tupleIJNS5_1CILi128EEENS7_ILi64EEENS7_ILi192EEEEEELi192ENS_6half_tEfNS_4arch4Sm80ELb1ELb0ELb0ELb0ELb1ELb0ELb1ELb1EEENS1_21CollectiveEpilogueFwdINS6_IJS8_SA_S9_EEENS6_IJNS7_ILi1EEESI_SI_EEESC_SE_Li256ELb0ELb1ELb1ELb0EEENS1_30DynamicPersistentTileSchedulerILi256ELi256ELb1ELb1ELb0EEEEEEEEEvNT_6ParamsE)
        /*0048*/ 	.short	0x0210
        /*004a*/ 	.short	0x0428


	//----- nvinfo : EIATTR_SW_WAR
	.align		4
.L_308:
        /*004c*/ 	.byte	0x04, 0x36
        /*004e*/ 	.short	(.L_310 - .L_309)
.L_309:
        /*0050*/ 	.word	0x00000008
.L_310:


//--------------------- .nv.info._ZN7cutlass13device_kernelIN5flash19enable_sm80_to_sm89INS1_16FlashAttnFwdSm80INS1_25CollectiveMainloopFwdSm80ILi8ELi2ELb0EN4cute5tupleIJNS5_1CILi128EEENS7_ILi64EEENS7_ILi192EEEEEELi192ENS_6half_tEfNS_4arch4Sm80ELb1ELb0ELb0ELb1ELb1ELb0ELb1ELb1EEENS1_21CollectiveEpilogueFwdINS6_IJS8_SA_S9_EEENS6_IJNS7_ILi1EEESI_SI_EEESC_SE_Li256ELb1ELb1ELb1ELb0EEENS1_36VarlenDynamicPersistentTileSchedulerILi128ELi64ELi256ELi256ELb1ELb1ELb0ELb1ELb1ELb1EEEEEEEEEvNT_6ParamsE --------------------------
	.section	.nv.info._ZN7cutlass13device_kernelIN5flash19enable_sm80_to_sm89INS1_16FlashAttnFwdSm80INS1_25CollectiveMainloopFwdSm80ILi8ELi2ELb0EN4cute5tupleIJNS5_1CILi128EEENS7_ILi64EEENS7_ILi192EEEEEELi192ENS_6half_tEfNS_4arch4Sm80ELb1ELb0ELb0ELb1ELb1ELb0ELb1ELb1EEENS1_21CollectiveEpilogueFwdINS6_IJS8_SA_S9_EEENS6_IJNS7_ILi1EEESI_SI_EEESC_SE_Li256ELb1ELb1ELb1ELb0EEENS1_36VarlenDynamicPersistentTileSchedulerILi128ELi64ELi256ELi256ELb1ELb1ELb0ELb1ELb1ELb1EEEEEEEEEvNT_6ParamsE,"",@"SHT_CUDA_INFO"
	.sectionflags	@""
	.align	4


	//----- nvinfo : EIATTR_CUDA_API_VERSION
	.align		4
        /*0000*/ 	.byte	0x04, 0x37
        /*0002*/ 	.short	(.L_312 - .L_311)
.L_311:
        /*0004*/ 	.word	0x00000082


	//----- nvinfo : EIATTR_KPARAM_INFO
	.align		4
.L_312:
        /*0008*/ 	.byte	0x04, 0x17
        /*000a*/ 	.short	(.L_314 - .L_313)
.L_313:
        /*000c*/ 	.word	0x00000000
        /*0010*/ 	.short	0x0000
        /*0012*/ 	.short	0x0000
        /*0014*/ 	.byte	0x00, 0xf0, 0xe1, 0x10


	//----- nvinfo : EIATTR_SPARSE_MMA_MASK
	.align		4
.L_314:
        /*0018*/ 	.byte	0x03, 0x50
        /*001a*/ 	.short	0x0000


	//----- nvinfo : EIATTR_MAXREG_COUNT
	.align		4
        /*001c*/ 	.byte	0x03, 0x1b
        /*001e*/ 	.short	0x00ff


	//----- nvinfo : EIATTR_MERCURY_ISA_VERSION
	.align		4
        /*0020*/ 	.byte	0x03, 0x5f
        /*0022*/ 	.short	0x0101


	//----- nvinfo : EIATTR_EXIT_INSTR_OFFSETS
	.align		4
        /*0024*/ 	.byte	0x04, 0x1c
        /*0026*/ 	.short	(.L_316 - .L_315)


	//   ....[0]....
.L_315:
        /*0028*/ 	.word	0x00000010


	//----- nvinfo : EIATTR_MAX_THREADS
	.align		4
.L_316:
        /*002c*/ 	.byte	0x04, 0x05
        /*002e*/ 	.short	(.L_318 - .L_317)
.L_317:
        /*0030*/ 	.word	0x00000100
        /*0034*/ 	.word	0x00000001
        /*0038*/ 	.word	0x00000001


	//----- nvinfo : EIATTR_CBANK_PARAM_SIZE
	.align		4
.L_318:
        /*003c*/ 	.byte	0x03, 0x19
        /*003e*/ 	.short	0x0438


	//----- nvinfo : EIATTR_PARAM_CBANK
	.align		4
        /*0040*/ 	.byte	0x04, 0x0a
        /*0042*/ 	.short	(.L_320 - .L_319)
	.align		4
.L_319:
        /*0044*/ 	.word	index@(.nv.constant0._ZN7cutlass13device_kernelIN5flash19enable_sm80_to_sm89INS1_16FlashAttnFwdSm80INS1_25CollectiveMainloopFwdSm80ILi8ELi2ELb0EN4cute5tupleIJNS5_1CILi128EEENS7_ILi64EEENS7_ILi192EEEEEELi192ENS_6half_tEfNS_4arch4Sm80ELb1ELb0ELb0ELb1ELb1ELb0ELb1ELb1EEENS1_21CollectiveEpilogueFwdINS6_IJS8_SA_S9_EEENS6_IJNS7_ILi1EEESI_SI_EEESC_SE_Li256ELb1ELb1ELb1ELb0EEENS1_36VarlenDynamicPersistentTileSchedulerILi128ELi64ELi256ELi256ELb1ELb1ELb0ELb1ELb1ELb1EEEEEEEEEvNT_6ParamsE)
        /*0048*/ 	.short	0x0210
        /*004a*/ 	.short	0x0438


	//----- nvinfo : EIATTR_SW_WAR
	.align		4
.L_320:
        /*004c*/ 	.byte	0x04, 0x36
        /*004e*/ 	.short	(.L_322 - .L_321)
.L_321:
        /*0050*/ 	.word	0x00000008
.L_322:


//--------------------- .nv.info._ZN7cutlass13device_kernelIN5flash19enable_sm80_to_sm89INS1_16FlashAttnFwdSm80INS1_25CollectiveMainloopFwdSm80ILi8ELi2ELb0EN4cute5tupleIJNS5_1CILi128EEENS7_ILi64EEENS7_ILi192EEEEEELi192ENS_6half_tEfNS_4arch4Sm80ELb1ELb0ELb0ELb1ELb1ELb1ELb1ELb1EEENS1_21CollectiveEpilogueFwdINS6_IJS8_SA_S9_EEENS6_IJNS7_ILi1EEESI_SI_EEESC_SE_Li256ELb1ELb1ELb1ELb0EEENS1_36VarlenDynamicPersistentTileSchedulerILi128ELi64ELi256ELi256ELb1ELb1ELb0ELb1ELb1ELb1EEEEEEEEEvNT_6ParamsE --------------------------
	.section	.nv.info._ZN7cutlass13device_kernelIN5flash19enable_sm80_to_sm89INS1_16FlashAttnFwdSm80INS1_25CollectiveMainloopFwdSm80ILi8ELi2ELb0EN4cute5tupleIJNS5_1CILi128EEENS7_ILi64EEENS7_ILi192EEEEEELi192ENS_6half_tEfNS_4arch4Sm80ELb1ELb0ELb0ELb1ELb1ELb1ELb1ELb1EEENS1_21CollectiveEpilogueFwdINS6_IJS8_SA_S9_EEENS6_IJNS7_ILi1EEESI_SI_EEESC_SE_Li256ELb1ELb1ELb1ELb0EEENS1_36VarlenDynamicPersistentTileSchedulerILi128ELi64ELi256ELi256ELb1ELb1ELb0ELb1ELb1ELb1EEEEEEEEEvNT_6ParamsE,"",@"SHT_CUDA_INFO"
	.sectionflags	@""
	.align	4


	//----- nvinfo : EIATTR_CUDA_API_VERSION
	.align		4
        /*0000*/ 	.byte	0x04, 0x37
        /*0002*/ 	.short	(.L_324 - .L_323)
.L_323:
        /*0004*/ 	.word	0x00000082


	//----- nvinfo : EIATTR_KPARAM_INFO
	.align		4
.L_324:
        /*0008*/ 	.byte	0x04, 0x17
        /*000a*/ 	.short	(.L_326 - .L_325)
.L_325:
        /*000c*/ 	.word	0x00000000
        /*0010*/ 	.short	0x0000
        /*0012*/ 	.short	0x0000
        /*0014*/ 	.byte	0x00, 0xf0, 0xe1, 0x10


	//----- nvinfo : EIATTR_SPARSE_MMA_MASK
	.align		4
.L_326:
        /*0018*/ 	.byte	0x03, 0x50
        /*001a*/ 	.short	0x0000


	//----- nvinfo : EIATTR_MAXREG_COUNT
	.align		4
        /*001c*/ 	.byte	0x03, 0x1b
        /*001e*/ 	.short	0x00ff


	//----- nvinfo : EIATTR_MERCURY_ISA_VERSION
	.align		4
        /*0020*/ 	.byte	0x03, 0x5f
        /*0022*/ 	.short	0x0101


	//----- nvinfo : EIATTR_EXIT_INSTR_OFFSETS
	.align		4
        /*0024*/ 	.byte	0x04, 0x1c
        /*0026*/ 	.short	(.L_328 - .L_327)


	//   ....[0]....
.L_327:
        /*0028*/ 	.word	0x00000010


	//----- nvinfo : EIATTR_MAX_THREADS
	.align		4
.L_328:
        /*002c*/ 	.byte	0x04, 0x05
        /*002e*/ 	.short	(.L_330 - .L_329)
.L_329:
        /*0030*/ 	.word	0x00000100
        /*0034*/ 	.word	0x00000001
        /*0038*/ 	.word	0x00000001


	//----- nvinfo : EIATTR_CBANK_PARAM_SIZE
	.align		4
.L_330:
        /*003c*/ 	.byte	0x03, 0x19
        /*003e*/ 	.short	0x0438


	//----- nvinfo : EIATTR_PARAM_CBANK
	.align		4
        /*0040*/ 	.byte	0x04, 0x0a
        /*0042*/ 	.short	(.L_332 - .L_331)
	.align		4
.L_331:
        /*0044*/ 	.word	index@(.nv.constant0._ZN7cutlass13device_kernelIN5flash19enable_sm80_to_sm89INS1_16FlashAttnFwdSm80INS1_25CollectiveMainloopFwdSm80ILi8ELi2ELb0EN4cute5tupleIJNS5_1CILi128EEENS7_ILi64EEENS7_ILi192EEEEEELi192ENS_6half_tEfNS_4arch4Sm80ELb1ELb0ELb0ELb1ELb1ELb1ELb1ELb1EEENS1_21CollectiveEpilogueFwdINS6_IJS8_SA_S9_EEENS6_IJNS7_ILi1EEESI_SI_EEESC_SE_Li256ELb1ELb1ELb1ELb0EEENS1_36VarlenDynamicPersistentTileSchedulerILi128ELi64ELi256ELi256ELb1ELb1ELb0ELb1ELb1ELb1EEEEEEEEEvNT_6ParamsE)
        /*0048*/ 	.short	0x0210
        /*004a*/ 	.short	0x0438


	//----- nvinfo : EIATTR_SW_WAR
	.align		4
.L_332:
        /*004c*/ 	.byte	0x04, 0x36
        /*004e*/ 	.short	(.L_334 - .L_333)
.L_333:
        /*0050*/ 	.word	0x00000008
.L_334:


//--------------------- .nv.callgraph             --------------------------
	.section	.nv.callgraph,"",@"SHT_CUDA_CALLGRAPH"
	.align	4
	.sectionentsize	8
	.align		4
        /*0000*/ 	.word	0x00000000
	.align		4
        /*0004*/ 	.word	0xffffffff
	.align		4
        /*0008*/ 	.word	0x00000000
	.align		4
        /*000c*/ 	.word	0xfffffffe
	.align		4
        /*0010*/ 	.word	0x00000000
	.align		4
        /*0014*/ 	.word	0xfffffffd
	.align		4
        /*0018*/ 	.word	0x00000000
	.align		4
        /*001c*/ 	.word	0xfffffffc


//--------------------- .nv.constant4             --------------------------
	.section	.nv.constant4,"a",@progbits
	.align	8
	.align		8
.nv.constant4:
        /*0000*/ 	.dword	_ZN78_INTERNAL_f5b7be85_42_flash_fwd_hdim192_fp16_paged_split_sm80_cu_3fbc093a_31314cuda3std3__45__cpo5beginE
	.align		8
        /*0008*/ 	.dword	_ZN78_INTERNAL_f5b7be85_42_flash_fwd_hdim192_fp16_paged_split_sm80_cu_3fbc093a_31314cuda3std3__45__cpo3endE
	.align		8
        /*0010*/ 	.dword	_ZN78_INTERNAL_f5b7be85_42_flash_fwd_hdim192_fp16_paged_split_sm80_cu_3fbc093a_31314cuda3std3__45__cpo6cbeginE
	.align		8
        /*0018*/ 	.dword	_ZN78_INTERNAL_f5b7be85_42_flash_fwd_hdim192_fp16_paged_split_sm80_cu_3fbc093a_31314cuda3std3__45__cpo4cendE
	.align		8
        /*0020*/ 	.dword	_ZN78_INTERNAL_f5b7be85_42_flash_fwd_hdim192_fp16_paged_split_sm80_cu_3fbc093a_31314cuda3std3__480_GLOBAL__N__f5b7be85_42_flash_fwd_hdim192_fp16_paged_split_sm80_cu_3fbc093a_31316ignoreE
	.align		8
        /*0028*/ 	.dword	_ZN78_INTERNAL_f5b7be85_42_flash_fwd_hdim192_fp16_paged_split_sm80_cu_3fbc093a_31314cuda3std3__419piecewise_constructE
	.align		8
        /*0030*/ 	.dword	_ZN78_INTERNAL_f5b7be85_42_flash_fwd_hdim192_fp16_paged_split_sm80_cu_3fbc093a_31314cuda3std3__48in_placeE
	.align		8
        /*0038*/ 	.dword	_ZN78_INTERNAL_f5b7be85_42_flash_fwd_hdim192_fp16_paged_split_sm80_cu_3fbc093a_31314cuda3std6ranges3__45__cpo4swapE
	.align		8
        /*0040*/ 	.dword	_ZN78_INTERNAL_f5b7be85_42_flash_fwd_hdim192_fp16_paged_split_sm80_cu_3fbc093a_31314cuda3std6ranges3__45__cpo9iter_moveE
	.align		8
        /*0048*/ 	.dword	_ZN78_INTERNAL_f5b7be85_42_flash_fwd_hdim192_fp16_paged_split_sm80_cu_3fbc093a_31314cute7productE
	.align		8
        /*0050*/ 	.dword	_ZN78_INTERNAL_f5b7be85_42_flash_fwd_hdim192_fp16_paged_split_sm80_cu_3fbc093a_31314cute1_E


//--------------------- .text._ZN7cutlass13device_kernelIN5flash19enable_sm80_to_sm89INS1_16FlashAttnFwdSm80INS1_25CollectiveMainloopFwdSm80ILi8ELi1ELb0EN4cute5tupleIJNS5_1CILi128EEENS7_ILi64EEENS7_ILi192EEEEEELi192ENS_6half_tEfNS_4arch4Sm80ELb0ELb0ELb0ELb0ELb1ELb0ELb1ELb1EEENS1_21CollectiveEpilogueFwdINS6_IJS8_SA_S9_EEENS6_IJNS7_ILi1EEESI_SI_EEESC_SE_Li256ELb0ELb1ELb1ELb0EEENS1_19SingleTileSchedulerILb0ELb1ELb1ELi128EEEEEEEEEvNT_6ParamsE --------------------------
	.section	.text._ZN7cutlass13device_kernelIN5flash19enable_sm80_to_sm89INS1_16FlashAttnFwdSm80INS1_25CollectiveMainloopFwdSm80ILi8ELi1ELb0EN4cute5tupleIJNS5_1CILi128EEENS7_ILi64EEENS7_ILi192EEEEEELi192ENS_6half_tEfNS_4arch4Sm80ELb0ELb0ELb0ELb0ELb1ELb0ELb1ELb1EEENS1_21CollectiveEpilogueFwdINS6_IJS8_SA_S9_EEENS6_IJNS7_ILi1EEESI_SI_EEESC_SE_Li256ELb0ELb1ELb1ELb0EEENS1_19SingleTileSchedulerILb0ELb1ELb1ELi128EEEEEEEEEvNT_6ParamsE,"ax",@progbits
	.align	128
.text._ZN7cutlass13device_kernelIN5flash19enable_sm80_to_sm89INS1_16FlashAttnFwdSm80INS1_25CollectiveMainloopFwdSm80ILi8ELi1ELb0EN4cute5tupleIJNS5_1CILi128EEENS7_ILi64EEENS7_ILi192EEEEEELi192ENS_6half_tEfNS_4arch4Sm80ELb0ELb0ELb0ELb0ELb1ELb0ELb1ELb1EEENS1_21CollectiveEpilogueFwdINS6_IJS8_SA_S9_EEENS6_IJNS7_ILi1EEESI_SI_EEESC_SE_Li256ELb0ELb1ELb1ELb0EEENS1_19SingleTileSchedulerILb0ELb1ELb1ELi128EEEEEEEEEvNT_6ParamsE:
        .type           _ZN7cutlass13device_kernelIN5flash19enable_sm80_to_sm89INS1_16FlashAttnFwdSm80INS1_25CollectiveMainloopFwdSm80ILi8ELi1ELb0EN4cute5tupleIJNS5_1CILi128EEENS7_ILi64EEENS7_ILi192EEEEEELi192ENS_6half_tEfNS_4arch4Sm80ELb0ELb0ELb0ELb0ELb1ELb0ELb1ELb1EEENS1_21CollectiveEpilogueFwdINS6_IJS8_SA_S9_EEENS6_IJNS7_ILi1EEESI_SI_EEESC_SE_Li256ELb0ELb1ELb1ELb0EEENS1_19SingleTileSchedulerILb0ELb1ELb1ELi128EEEEEEEEEvNT_6ParamsE,@function
        .size           _ZN7cutlass13device_kernelIN5flash19enable_sm80_to_sm89INS1_16FlashAttnFwdSm80INS1_25CollectiveMainloopFwdSm80ILi8ELi1ELb0EN4cute5tupleIJNS5_1CILi128EEENS7_ILi64EEENS7_ILi192EEEEEELi192ENS_6half_tEfNS_4arch4Sm80ELb0ELb0ELb0ELb0ELb1ELb0ELb1ELb1EEENS1_21CollectiveEpilogueFwdINS6_IJS8_SA_S9_EEENS6_IJNS7_ILi1EEESI_SI_EEESC_SE_Li256ELb0ELb1ELb1ELb0EEENS1_19SingleTileSchedulerILb0ELb1ELb1ELi128EEEEEEEEEvNT_6ParamsE,(.L_x_18 - _ZN7cutlass13device_kernelIN5flash19enable_sm80_to_sm89INS1_16FlashAttnFwdSm80INS1_25CollectiveMainloopFwdSm80ILi8ELi1ELb0EN4cute5tupleIJNS5_1CILi128EEENS7_ILi64EEENS7_ILi192EEEEEELi192ENS_6half_tEfNS_4arch4Sm80ELb0ELb0ELb0ELb0ELb1ELb0ELb1ELb1EEENS1_21CollectiveEpilogueFwdINS6_IJS8_SA_S9_EEENS6_IJNS7_ILi1EEESI_SI_EEESC_SE_Li256ELb0ELb1ELb1ELb0EEENS1_19SingleTileSchedulerILb0ELb1ELb1ELi128EEEEEEEEEvNT_6ParamsE)
        .other          _ZN7cutlass13device_kernelIN5flash19enable_sm80_to_sm89INS1_16FlashAttnFwdSm80INS1_25CollectiveMainloopFwdSm80ILi8ELi1ELb0EN4cute5tupleIJNS5_1CILi128EEENS7_ILi64EEENS7_ILi192EEEEEELi192ENS_6half_tEfNS_4arch4Sm80ELb0ELb0ELb0ELb0ELb1ELb0ELb1ELb1EEENS1_21CollectiveEpilogueFwdINS6_IJS8_SA_S9_EEENS6_IJNS7_ILi1EEESI_SI_EEESC_SE_Li256ELb0ELb1ELb1ELb0EEENS1_19SingleTileSchedulerILb0ELb1ELb1ELi128EEEEEEEEEvNT_6ParamsE,@"STO_CUDA_ENTRY STV_DEFAULT"
_ZN7cutlass13device_kernelIN5flash19enable_sm80_to_sm89INS1_16FlashAttnFwdSm80INS1_25CollectiveMainloopFwdSm80ILi8ELi1ELb0EN4cute5tupleIJNS5_1CILi128EEENS7_ILi64EEENS7_ILi192EEEEEELi192ENS_6half_tEfNS_4arch4Sm80ELb0ELb0ELb0ELb0ELb1ELb0ELb1ELb1EEENS1_21CollectiveEpilogueFwdINS6_IJS8_SA_S9_EEENS6_IJNS7_ILi1EEESI_SI_EEESC_SE_Li256ELb0ELb1ELb1ELb0EEENS1_19SingleTileSchedulerILb0ELb1ELb1ELi128EEEEEEEEEvNT_6ParamsE:
[----:B------:R-:W-:Y:S01]  /*0000*/  LDC R1, c[0x0][0x28] ;  /* 0x00000a00ff017b82 */ /* 0x000fe20000000800 */
[----:B------:R-:W-:Y:S05]  /*0010*/  EXIT ;  /* 0x000000000000794d */ /* 0x000fea0003800000 */
.L_x_0:
[----:B------:R-:W-:-:S00]  /*0020*/  BRA `(.L_x_0) ;  /* 0xfffffffc00fc7947 */ /* 0x000fc0000383ffff */
[----:B------:R-:W-:-:S00]  /*0030*/  NOP ;  /* 0x0000000000007918 */ /* 0x000fc00000000000 */
        /* <DEDUP_REMOVED lines=12> */
.L_x_18:


//--------------------- .text._ZN7cutlass13device_kernelIN5flash19enable_sm80_to_sm89INS1_16FlashAttnFwdSm80INS1_25CollectiveMainloopFwdSm80ILi8ELi1ELb0EN4cute5tupleIJNS5_1CILi128EEENS7_ILi64EEENS7_ILi192EEEEEELi192ENS_6half_tEfNS_4arch4Sm80ELb0ELb0ELb0ELb1ELb1ELb0ELb1ELb1EEENS1_21CollectiveEpilogueFwdINS6_IJS8_SA_S9_EEENS6_IJNS7_ILi1EEESI_SI_EEESC_SE_Li256ELb1ELb1ELb1ELb0EEENS1_36VarlenDynamicPersistentTileSchedulerILi128ELi64ELi256ELi256ELb1ELb1ELb0ELb0ELb1ELb1EEEEEEEEEvNT_6ParamsE --------------------------
	.section	.text._ZN7cutlass13device_kernelIN5flash19enable_sm80_to_sm89INS1_16FlashAttnFwdSm80INS1_25CollectiveMainloopFwdSm80ILi8ELi1ELb0EN4cute5tupleIJNS5_1CILi128EEENS7_ILi64EEENS7_ILi192EEEEEELi192ENS_6half_tEfNS_4arch4Sm80ELb0ELb0ELb0ELb1ELb1ELb0ELb1ELb1EEENS1_21CollectiveEpilogueFwdINS6_IJS8_SA_S9_EEENS6_IJNS7_ILi1EEESI_SI_EEESC_SE_Li256ELb1ELb1ELb1ELb0EEENS1_36VarlenDynamicPersistentTileSchedulerILi128ELi64ELi256ELi256ELb1ELb1ELb0ELb0ELb1ELb1EEEEEEEEEvNT_6ParamsE,"ax",@progbits
	.align	128
.text._ZN7cutlass13device_kernelIN5flash19enable_sm80_to_sm89INS1_16FlashAttnFwdSm80INS1_25CollectiveMainloopFwdSm80ILi8ELi1ELb0EN4cute5tupleIJNS5_1CILi128EEENS7_ILi64EEENS7_ILi192EEEEEELi192ENS_6half_tEfNS_4arch4Sm80ELb0ELb0ELb0ELb1ELb1ELb0ELb1ELb1EEENS1_21CollectiveEpilogueFwdINS6_IJS8_SA_S9_EEENS6_IJNS7_ILi1EEESI_SI_EEESC_SE_Li256ELb1ELb1ELb1ELb0EEENS1_36VarlenDynamicPersistentTileSchedulerILi128ELi64ELi256ELi256ELb1ELb1ELb0ELb0ELb1ELb1EEEEEEEEEvNT_6ParamsE:
        .type           _ZN7cutlass13device_kernelIN5flash19enable_sm80_to_sm89INS1_16FlashAttnFwdSm80INS1_25CollectiveMainloopFwdSm80ILi8ELi1ELb0EN4cute5tupleIJNS5_1CILi128EEENS7_ILi64EEENS7_ILi192EEEEEELi192ENS_6half_tEfNS_4arch4Sm80ELb0ELb0ELb0ELb1ELb1ELb0ELb1ELb1EEENS1_21CollectiveEpilogueFwdINS6_IJS8_SA_S9_EEENS6_IJNS7_ILi1EEESI_SI_EEESC_SE_Li256ELb1ELb1ELb1ELb0EEENS1_36VarlenDynamicPersistentTileSchedulerILi128ELi64ELi256ELi256ELb1ELb1ELb0ELb0ELb1ELb1EEEEEEEEEvNT_6ParamsE,@function
        .size           _ZN7cutlass13device_kernelIN5flash19enable_sm80_to_sm89INS1_16FlashAttnFwdSm80INS1_25CollectiveMainloopFwdSm80ILi8ELi1ELb0EN4cute5tupleIJNS5_1CILi128EEENS7_ILi64EEENS7_ILi192EEEEEELi192ENS_6half_tEfNS_4arch4Sm80ELb0ELb0ELb0ELb1ELb1ELb0ELb1ELb1EEENS1_21CollectiveEpilogueFwdINS6_IJS8_SA_S9_EEENS6_IJNS7_ILi1EEESI_SI_EEESC_SE_Li256ELb1ELb1ELb1ELb0EEENS1_36VarlenDynamicPersistentTileSchedulerILi128ELi64ELi256ELi256ELb1ELb1ELb0ELb0ELb1ELb1EEEEEEEEEvNT_6ParamsE,(.L_x_19 - _ZN7cutlass13device_kernelIN5flash19enable_sm80_to_sm89INS1_16FlashAttnFwdSm80INS1_25CollectiveMainloopFwdSm80ILi8ELi1ELb0EN4cute5tupleIJNS5_1CILi128EEENS7_ILi64EEENS7_ILi192EEEEEELi192ENS_6half_tEfNS_4arch4Sm80ELb0ELb0ELb0ELb1ELb1ELb0ELb1ELb1EEENS1_21CollectiveEpilogueFwdINS6_IJS8_SA_S9_EEENS6_IJNS7_ILi1EEESI_SI_EEESC_SE_Li256ELb1ELb1ELb1ELb0EEENS1_36VarlenDynamicPersistentTileSchedulerILi128ELi64ELi256ELi256ELb1ELb1ELb0ELb0ELb1ELb1EEEEEEEEEvNT_6ParamsE)
        .other          _ZN7cutlass13device_kernelIN5flash19enable_sm80_to_sm89INS1_16FlashAttnFwdSm80INS1_25CollectiveMainloopFwdSm80ILi8ELi1ELb0EN4cute5tupleIJNS5_1CILi128EEENS7_ILi64EEENS7_ILi192EEEEEELi192ENS_6half_tEfNS_4arch4Sm80ELb0ELb0ELb0ELb1ELb1ELb0ELb1ELb1EEENS1_21CollectiveEpilogueFwdINS6_IJS8_SA_S9_EEENS6_IJNS7_ILi1EEESI_SI_EEESC_SE_Li256ELb1ELb1ELb1ELb0EEENS1_36VarlenDynamicPersistentTileSchedulerILi128ELi64ELi256ELi256ELb1ELb1ELb0ELb0ELb1ELb1EEEEEEEEEvNT_6ParamsE,@"STO_CUDA_ENTRY STV_DEFAULT"
_ZN7cutlass13device_kernelIN5flash19enable_sm80_to_sm89INS1_16FlashAttnFwdSm80INS1_25CollectiveMainloopFwdSm80ILi8ELi1ELb0EN4cute5tupleIJNS5_1CILi128EEENS7_ILi64EEENS7_ILi192EEEEEELi192ENS_6half_tEfNS_4arch4Sm80ELb0ELb0ELb0ELb1ELb1ELb0ELb1ELb1EEENS1_21CollectiveEpilogueFwdINS6_IJS8_SA_S9_EEENS6_IJNS7_ILi1EEESI_SI_EEESC_SE_Li256ELb1ELb1ELb1ELb0EEENS1_36VarlenDynamicPersistentTileSchedulerILi128ELi64ELi256ELi256ELb1ELb1ELb0ELb0ELb1ELb1EEEEEEEEEvNT_6ParamsE:
[----:B------:R-:W-:Y:S01]  /*0000*/  LDC R1, c[0x0][0x28] ;  /* 0x00000a00ff017b82 */ /* 0x000fe20000000800 */
[----:B------:R-:W-:Y:S05]  /*0010*/  EXIT ;  /* 0x000000000000794d */ /* 0x000fea0003800000 */
.L_x_1:
        /* <DEDUP_REMOVED lines=14> */
.L_x_19:


//--------------------- .text._ZN7cutlass13device_kernelIN5flash19enable_sm80_to_sm89INS1_16FlashAttnFwdSm80INS1_25CollectiveMainloopFwdSm80ILi8ELi1ELb0EN4cute5tupleIJNS5_1CILi128EEENS7_ILi64EEENS7_ILi192EEEEEELi192ENS_6half_tEfNS_4arch4Sm80ELb0ELb0ELb0ELb1ELb1ELb1ELb1ELb1EEENS1_21CollectiveEpilogueFwdINS6_IJS8_SA_S9_EEENS6_IJNS7_ILi1EEESI_SI_EEESC_SE_Li256ELb1ELb1ELb1ELb0EEENS1_36VarlenDynamicPersistentTileSchedulerILi128ELi64ELi256ELi256ELb1ELb1ELb0ELb0ELb1ELb1EEEEEEEEEvNT_6ParamsE --------------------------
	.section	.text._ZN7cutlass13device_kernelIN5flash19enable_sm80_to_sm89INS1_16FlashAttnFwdSm80INS1_25CollectiveMainloopFwdSm80ILi8ELi1ELb0EN4cute5tupleIJNS5_1CILi128EEENS7_ILi64EEENS7_ILi192EEEEEELi192ENS_6half_tEfNS_4arch4Sm80ELb0ELb0ELb0ELb1ELb1ELb1ELb1ELb1EEENS1_21CollectiveEpilogueFwdINS6_IJS8_SA_S9_EEENS6_IJNS7_ILi1EEESI_SI_EEESC_SE_Li256ELb1ELb1ELb1ELb0EEENS1_36VarlenDynamicPersistentTileSchedulerILi128ELi64ELi256ELi256ELb1ELb1ELb0ELb0ELb1ELb1EEEEEEEEEvNT_6ParamsE,"ax",@progbits
	.align	128
.text._ZN7cutlass13device_kernelIN5flash19enable_sm80_to_sm89INS1_16FlashAttnFwdSm80INS1_25CollectiveMainloopFwdSm80ILi8ELi1ELb0EN4cute5tupleIJNS5_1CILi128EEENS7_ILi64EEENS7_ILi192EEEEEELi192ENS_6half_tEfNS_4arch4Sm80ELb0ELb0ELb0ELb1ELb1ELb1ELb1ELb1EEENS1_21CollectiveEpilogueFwdINS6_IJS8_SA_S9_EEENS6_IJNS7_ILi1EEESI_SI_EEESC_SE_Li256ELb1ELb1ELb1ELb0EEENS1_36VarlenDynamicPersistentTileSchedulerILi128ELi64ELi256ELi256ELb1ELb1ELb0ELb0ELb1ELb1EEEEEEEEEvNT_6ParamsE:
        .type           _ZN7cutlass13device_kernelIN5flash19enable_sm80_to_sm89INS1_16FlashAttnFwdSm80INS1_25CollectiveMainloopFwdSm80ILi8ELi1ELb0EN4cute5tupleIJNS5_1CILi128EEENS7_ILi64EEENS7_ILi192EEEEEELi192ENS_6half_tEfNS_4arch4Sm80ELb0ELb0ELb0ELb1ELb1ELb1ELb1ELb1EEENS1_21CollectiveEpilogueFwdINS6_IJS8_SA_S9_EEENS6_IJNS7_ILi1EEESI_SI_EEESC_SE_Li256ELb1ELb1ELb1ELb0EEENS1_36VarlenDynamicPersistentTileSchedulerILi128ELi64ELi256ELi256ELb1ELb1ELb0ELb0ELb1ELb1EEEEEEEEEvNT_6ParamsE,@function
        .size           _ZN7cutlass13device_kernelIN5flash19enable_sm80_to_sm89INS1_16FlashAttnFwdSm80INS1_25CollectiveMainloopFwdSm80ILi8ELi1ELb0EN4cute5tupleIJNS5_1CILi128EEENS7_ILi64EEENS7_ILi192EEEEEELi192ENS_6half_tEfNS_4arch4Sm80ELb0ELb0ELb0ELb1ELb1ELb1ELb1ELb1EEENS1_21CollectiveEpilogueFwdINS6_IJS8_SA_S9_EEENS6_IJNS7_ILi1EEESI_SI_EEESC_SE_Li256ELb1ELb1ELb1ELb0EEENS1_36VarlenDynamicPersistentTileSchedulerILi128ELi64ELi256ELi256ELb1ELb1ELb0ELb0ELb1ELb1EEEEEEEEEvNT_6ParamsE,(.L_x_20 - _ZN7cutlass13device_kernelIN5flash19enable_sm80_to_sm89INS1_16FlashAttnFwdSm80INS1_25CollectiveMainloopFwdSm80ILi8ELi1ELb0EN4cute5tupleIJNS5_1CILi128EEENS7_ILi64EEENS7_ILi192EEEEEELi192ENS_6half_tEfNS_4arch4Sm80ELb0ELb0ELb0ELb1ELb1ELb1ELb1ELb1EEENS1_21CollectiveEpilogueFwdINS6_IJS8_SA_S9_EEENS6_IJNS7_ILi1EEESI_SI_EEESC_SE_Li256ELb1ELb1ELb1ELb0EEENS1_36VarlenDynamicPersistentTileSchedulerILi128ELi64ELi256ELi256ELb1ELb1ELb0ELb0ELb1ELb1EEEEEEEEEvNT_6ParamsE)
        .other          _ZN7cutlass13device_kernelIN5flash19enable_sm80_to_sm89INS1_16FlashAttnFwdSm80INS1_25CollectiveMainloopFwdSm80ILi8ELi1ELb0EN4cute5tupleIJNS5_1CILi128EEENS7_ILi64EEENS7_ILi192EEEEEELi192ENS_6half_tEfNS_4arch4Sm80ELb0ELb0ELb0ELb1ELb1ELb1ELb1ELb1EEENS1_21CollectiveEpilogueFwdINS6_IJS8_SA_S9_EEENS6_IJNS7_ILi1EEESI_SI_EEESC_SE_Li256ELb1ELb1ELb1ELb0EEENS1_36VarlenDynamicPersistentTileSchedulerILi128ELi64ELi256ELi256ELb1ELb1ELb0ELb0ELb1ELb1EEEEEEEEEvNT_6ParamsE,@"STO_CUDA_ENTRY STV_DEFAULT"
_ZN7cutlass13device_kernelIN5flash19enable_sm80_to_sm89INS1_16FlashAttnFwdSm80INS1_25CollectiveMainloopFwdSm80ILi8ELi1ELb0EN4cute5tupleIJNS5_1CILi128EEENS7_ILi64EEENS7_ILi192EEEEEELi192ENS_6half_tEfNS_4arch4Sm80ELb0ELb0ELb0ELb1ELb1ELb1ELb1ELb1EEENS1_21CollectiveEpilogueFwdINS6_IJS8_SA_S9_EEENS6_IJNS7_ILi1EEESI_SI_EEESC_SE_Li256ELb1ELb1ELb1ELb0EEENS1_36VarlenDynamicPersistentTileSchedulerILi128ELi64ELi256ELi256ELb1ELb1ELb0ELb0ELb1ELb1EEEEEEEEEvNT_6ParamsE:
[----:B------:R-:W-:Y:S01]  /*0000*/  LDC R1, c[0x0][0x28] ;  /* 0x00000a00ff017b82 */ /* 0x000fe20000000800 */
[----:B------:R-:W-:Y:S05]  /*0010*/  EXIT ;  /* 0x000000000000794d */ /* 0x000fea0003800000 */
.L_x_2:
        /* <DEDUP_REMOVED lines=14> */
.L_x_20:


//--------------------- .text._ZN7cutlass13device_kernelIN5flash19enable_sm80_to_sm89INS1_16FlashAttnFwdSm80INS1_25CollectiveMainloopFwdSm80ILi8ELi1ELb0EN4cute5tupleIJNS5_1CILi128EEENS7_ILi64EEENS7_ILi192EEEEEELi192ENS_6half_tEfNS_4arch4Sm80ELb0ELb1ELb0ELb0ELb1ELb0ELb1ELb1EEENS1_21CollectiveEpilogueFwdINS6_IJS8_SA_S9_EEENS6_IJNS7_ILi1EEESI_SI_EEESC_SE_Li256ELb0ELb1ELb1ELb0EEENS1_19SingleTileSchedulerILb0ELb1ELb1ELi128EEEEEEEEEvNT_6ParamsE --------------------------
	.section	.text._ZN7cutlass13device_kernelIN5flash19enable_sm80_to_sm89INS1_16FlashAttnFwdSm80INS1_25CollectiveMainloopFwdSm80ILi8ELi1ELb0EN4cute5tupleIJNS5_1CILi128EEENS7_ILi64EEENS7_ILi192EEEEEELi192ENS_6half_tEfNS_4arch4Sm80ELb0ELb1ELb0ELb0ELb1ELb0ELb1ELb1EEENS1_21CollectiveEpilogueFwdINS6_IJS8_SA_S9_EEENS6_IJNS7_ILi1EEESI_SI_EEESC_SE_Li256ELb0ELb1ELb1ELb0EEENS1_19SingleTileSchedulerILb0ELb1ELb1ELi128EEEEEEEEEvNT_6ParamsE,"ax",@progbits
	.align	128
.text._ZN7cutlass13device_kernelIN5flash19enable_sm80_to_sm89INS1_16FlashAttnFwdSm80INS1_25CollectiveMainloopFwdSm80ILi8ELi1ELb0EN4cute5tupleIJNS5_1CILi128EEENS7_ILi64EEENS7_ILi192EEEEEELi192ENS_6half_tEfNS_4arch4Sm80ELb0ELb1ELb0ELb0ELb1ELb0ELb1ELb1EEENS1_21CollectiveEpilogueFwdINS6_IJS8_SA_S9_EEENS6_IJNS7_ILi1EEESI_SI_EEESC_SE_Li256ELb0ELb1ELb1ELb0EEENS1_19SingleTileSchedulerILb0ELb1ELb1ELi128EEEEEEEEEvNT_6ParamsE:
        .type           _ZN7cutlass13device_kernelIN5flash19enable_sm80_to_sm89INS1_16FlashAttnFwdSm80INS1_25CollectiveMainloopFwdSm80ILi8ELi1ELb0EN4cute5tupleIJNS5_1CILi128EEENS7_ILi64EEENS7_ILi192EEEEEELi192ENS_6half_tEfNS_4arch4Sm80ELb0ELb1ELb0ELb0ELb1ELb0ELb1ELb1EEENS1_21CollectiveEpilogueFwdINS6_IJS8_SA_S9_EEENS6_IJNS7_ILi1EEESI_SI_EEESC_SE_Li256ELb0ELb1ELb1ELb0EEENS1_19SingleTileSchedulerILb0ELb1ELb1ELi128EEEEEEEEEvNT_6ParamsE,@function
        .size           _ZN7cutlass13device_kernelIN5flash19enable_sm80_to_sm89INS1_16FlashAttnFwdSm80INS1_25CollectiveMainloopFwdSm80ILi8ELi1ELb0EN4cute5tupleIJNS5_1CILi128EEENS7_ILi64EEENS7_ILi192EEEEEELi192ENS_6half_tEfNS_4arch4Sm80ELb0ELb1ELb0ELb0ELb1ELb0ELb1ELb1EEENS1_21CollectiveEpilogueFwdINS6_IJS8_SA_S9_EEENS6_IJNS7_ILi1EEESI_SI_EEESC_SE_Li256ELb0ELb1ELb1ELb0EEENS1_19SingleTileSchedulerILb0ELb1ELb1ELi128EEEEEEEEEvNT_6ParamsE,(.L_x_21 - _ZN7cutlass13device_kernelIN5flash19enable_sm80_to_sm89INS1_16FlashAttnFwdSm80INS1_25CollectiveMainloopFwdSm80ILi8ELi1ELb0EN4cute5tupleIJNS5_1CILi128EEENS7_ILi64EEENS7_ILi192EEEEEELi192ENS_6half_tEfNS_4arch4Sm80ELb0ELb1ELb0ELb0ELb1ELb0ELb1ELb1EEENS1_21CollectiveEpilogueFwdINS6_IJS8_SA_S9_EEENS6_IJNS7_ILi1EEESI_SI_EEESC_SE_Li256ELb0ELb1ELb1ELb0EEENS1_19SingleTileSchedulerILb0ELb1ELb1ELi128EEEEEEEEEvNT_6ParamsE)
        .other          _ZN7cutlass13device_kernelIN5flash19enable_sm80_to_sm89INS1_16FlashAttnFwdSm80INS1_25CollectiveMainloopFwdSm80ILi8ELi1ELb0EN4cute5tupleIJNS5_1CILi128EEENS7_ILi64EEENS7_ILi192EEEEEELi192ENS_6half_tEfNS_4arch4Sm80ELb0ELb1ELb0ELb0ELb1ELb0ELb1ELb1EEENS1_21CollectiveEpilogueFwdINS6_IJS8_SA_S9_EEENS6_IJNS7_ILi1EEESI_SI_EEESC_SE_Li256ELb0ELb1ELb1ELb0EEENS1_19SingleTileSchedulerILb0ELb1ELb1ELi128EEEEEEEEEvNT_6ParamsE,@"STO_CUDA_ENTRY STV_DEFAULT"
_ZN7cutlass13device_kernelIN5flash19enable_sm80_to_sm89INS1_16FlashAttnFwdSm80INS1_25CollectiveMainloopFwdSm80ILi8ELi1ELb0EN4cute5tupleIJNS5_1CILi128EEENS7_ILi64EEENS7_ILi192EEEEEELi192ENS_6half_tEfNS_4arch4Sm80ELb0ELb1ELb0ELb0ELb1ELb0ELb1ELb1EEENS1_21CollectiveEpilogueFwdINS6_IJS8_SA_S9_EEENS6_IJNS7_ILi1EEESI_SI_EEESC_SE_Li256ELb0ELb1ELb1ELb0EEENS1_19SingleTileSchedulerILb0ELb1ELb1ELi128EEEEEEEEEvNT_6ParamsE:
[----:B------:R-:W-:Y:S01]  /*0000*/  LDC R1, c[0x0][0x28] ;  /* 0x00000a00ff017b82 */ /* 0x000fe20000000800 */
[----:B------:R-:W-:Y:S05]  /*0010*/  EXIT ;  /* 0x000000000000794d */ /* 0x000fea0003800000 */
.L_x_3:
        /* <DEDUP_REMOVED lines=14> */
.L_x_21:


//--------------------- .text._ZN7cutlass13device_kernelIN5flash19enable_sm80_to_sm89INS1_16FlashAttnFwdSm80INS1_25CollectiveMainloopFwdSm80ILi8ELi1ELb0EN4cute5tupleIJNS5_1CILi128EEENS7_ILi64EEENS7_ILi192EEEEEELi192ENS_6half_tEfNS_4arch4Sm80ELb0ELb1ELb0ELb1ELb1ELb0ELb1ELb1EEENS1_21CollectiveEpilogueFwdINS6_IJS8_SA_S9_EEENS6_IJNS7_ILi1EEESI_SI_EEESC_SE_Li256ELb1ELb1ELb1ELb0EEENS1_36VarlenDynamicPersistentTileSchedulerILi128ELi64ELi256ELi256ELb1ELb1ELb0ELb1ELb0ELb1EEEEEEEEEvNT_6ParamsE --------------------------
	.section	.text._ZN7cutlass13device_kernelIN5flash19enable_sm80_to_sm89INS1_16FlashAttnFwdSm80INS1_25CollectiveMainloopFwdSm80ILi8ELi1ELb0EN4cute5tupleIJNS5_1CILi128EEENS7_ILi64EEENS7_ILi192EEEEEELi192ENS_6half_tEfNS_4arch4Sm80ELb0ELb1ELb0ELb1ELb1ELb0ELb1ELb1EEENS1_21CollectiveEpilogueFwdINS6_IJS8_SA_S9_EEENS6_IJNS7_ILi1EEESI_SI_EEESC_SE_Li256ELb1ELb1ELb1ELb0EEENS1_36VarlenDynamicPersistentTileSchedulerILi128ELi64ELi256ELi256ELb1ELb1ELb0ELb1ELb0ELb1EEEEEEEEEvNT_6ParamsE,"ax",@progbits
	.align	128
.text._ZN7cutlass13device_kernelIN5flash19enable_sm80_to_sm89INS1_16FlashAttnFwdSm80INS1_25CollectiveMainloopFwdSm80ILi8ELi1ELb0EN4cute5tupleIJNS5_1CILi128EEENS7_ILi64EEENS7_ILi192EEEEEELi192ENS_6half_tEfNS_4arch4Sm80ELb0ELb1ELb0ELb1ELb1ELb0ELb1ELb1EEENS1_21CollectiveEpilogueFwdINS6_IJS8_SA_S9_EEENS6_IJNS7_ILi1EEESI_SI_EEESC_SE_Li256ELb1ELb1ELb1ELb0EEENS1_36VarlenDynamicPersistentTileSchedulerILi128ELi64ELi256ELi256ELb1ELb1ELb0ELb1ELb0ELb1EEEEEEEEEvNT_6ParamsE:
        .type           _ZN7cutlass13device_kernelIN5flash19enable_sm80_to_sm89INS1_16FlashAttnFwdSm80INS1_25CollectiveMainloopFwdSm80ILi8ELi1ELb0EN4cute5tupleIJNS5_1CILi128EEENS7_ILi64EEENS7_ILi192EEEEEELi192ENS_6half_tEfNS_4arch4Sm80ELb0ELb1ELb0ELb1ELb1ELb0ELb1ELb1EEENS1_21CollectiveEpilogueFwdINS6_IJS8_SA_S9_EEENS6_IJNS7_ILi1EEESI_SI_EEESC_SE_Li256ELb1ELb1ELb1ELb0EEENS1_36VarlenDynamicPersistentTileSchedulerILi128ELi64ELi256ELi256ELb1ELb1ELb0ELb1ELb0ELb1EEEEEEEEEvNT_6ParamsE,@function
        .size           _ZN7cutlass13device_kernelIN5flash19enable_sm80_to_sm89INS1_16FlashAttnFwdSm80INS1_25CollectiveMainloopFwdSm80ILi8ELi1ELb0EN4cute5tupleIJNS5_1CILi128EEENS7_ILi64EEENS7_ILi192EEEEEELi192ENS_6half_tEfNS_4arch4Sm80ELb0ELb1ELb0ELb1ELb1ELb0ELb1ELb1EEENS1_21CollectiveEpilogueFwdINS6_IJS8_SA_S9_EEENS6_IJNS7_ILi1EEESI_SI_EEESC_SE_Li256ELb1ELb1ELb1ELb0EEENS1_36VarlenDynamicPersistentTileSchedulerILi128ELi64ELi256ELi256ELb1ELb1ELb0ELb1ELb0ELb1EEEEEEEEEvNT_6ParamsE,(.L_x_22 - _ZN7cutlass13device_kernelIN5flash19enable_sm80_to_sm89INS1_16FlashAttnFwdSm80INS1_25CollectiveMainloopFwdSm80ILi8ELi1ELb0EN4cute5tupleIJNS5_1CILi128EEENS7_ILi64EEENS7_ILi192EEEEEELi192ENS_6half_tEfNS_4arch4Sm80ELb0ELb1ELb0ELb1ELb1ELb0ELb1ELb1EEENS1_21CollectiveEpilogueFwdINS6_IJS8_SA_S9_EEENS6_IJNS7_ILi1EEESI_SI_EEESC_SE_Li256ELb1ELb1ELb1ELb0EEENS1_36VarlenDynamicPersistentTileSchedulerILi128ELi64ELi256ELi256ELb1ELb1ELb0ELb1ELb0ELb1EEEEEEEEEvNT_6ParamsE)
        .other          _ZN7cutlass13device_kernelIN5flash19enable_sm80_to_sm89INS1_16FlashAttnFwdSm80INS1_25CollectiveMainloopFwdSm80ILi8ELi1ELb0EN4cute5tupleIJNS5_1CILi128EEENS7_ILi64EEENS7_ILi192EEEEEELi192ENS_6half_tEfNS_4arch4Sm80ELb0ELb1ELb0ELb1ELb1ELb0ELb1ELb1EEENS1_21CollectiveEpilogueFwdINS6_IJS8_SA_S9_EEENS6_IJNS7_ILi1EEESI_SI_EEESC_SE_Li256ELb1ELb1ELb1ELb0EEENS1_36VarlenDynamicPersistentTileSchedulerILi128ELi64ELi256ELi256ELb1ELb1ELb0ELb1ELb0ELb1EEEEEEEEEvNT_6ParamsE,@"STO_CUDA_ENTRY STV_DEFAULT"
_ZN7cutlass13device_kernelIN5flash19enable_sm80_to_sm89INS1_16FlashAttnFwdSm80INS1_25CollectiveMainloopFwdSm80ILi8ELi1ELb0EN4cute5tupleIJNS5_1CILi128EEENS7_ILi64EEENS7_ILi192EEEEEELi192ENS_6half_tEfNS_4arch4Sm80ELb0ELb1ELb0ELb1ELb1ELb0ELb1ELb1EEENS1_21CollectiveEpilogueFwdINS6_IJS8_SA_S9_EEENS6_IJNS7_ILi1EEESI_SI_EEESC_SE_Li256ELb1ELb1ELb1ELb0EEENS1_36VarlenDynamicPersistentTileSchedulerILi128ELi64ELi256ELi256ELb1ELb1ELb0ELb1ELb0ELb1EEEEEEEEEvNT_6ParamsE:
[----:B------:R-:W-:Y:S01]  /*0000*/  LDC R1, c[0x0][0x28] ;  /* 0x00000a00ff017b82 */ /* 0x000fe20000000800 */
[----:B------:R-:W-:Y:S05]  /*0010*/  EXIT ;  /* 0x000000000000794d */ /* 0x000fea0003800000 */
.L_x_4:
        /* <DEDUP_REMOVED lines=14> */
.L_x_22:


//--------------------- .text._ZN7cutlass13device_kernelIN5flash19enable_sm80_to_sm89INS1_16FlashAttnFwdSm80INS1_25CollectiveMainloopFwdSm80ILi8ELi1ELb0EN4cute5tupleIJNS5_1CILi128EEENS7_ILi64EEENS7_ILi192EEEEEELi192ENS_6half_tEfNS_4arch4Sm80ELb0ELb1ELb0ELb1ELb1ELb1ELb1ELb1EEENS1_21CollectiveEpilogueFwdINS6_IJS8_SA_S9_EEENS6_IJNS7_ILi1EEESI_SI_EEESC_SE_Li256ELb1ELb1ELb1ELb0EEENS1_36VarlenDynamicPersistentTileSchedulerILi128ELi64ELi256ELi256ELb1ELb1ELb0ELb1ELb0ELb1EEEEEEEEEvNT_6ParamsE --------------------------
	.section	.text._ZN7cutlass13device_kernelIN5flash19enable_sm80_to_sm89INS1_16FlashAttnFwdSm80INS1_25CollectiveMainloopFwdSm80ILi8ELi1ELb0EN4cute5tupleIJNS5_1CILi128EEENS7_ILi64EEENS7_ILi192EEEEEELi192ENS_6half_tEfNS_4arch4Sm80ELb0ELb1ELb0ELb1ELb1ELb1ELb1ELb1EEENS1_21CollectiveEpilogueFwdINS6_IJS8_SA_S9_EEENS6_IJNS7_ILi1EEESI_SI_EEESC_SE_Li256ELb1ELb1ELb1ELb0EEENS1_36VarlenDynamicPersistentTileSchedulerILi128ELi64ELi256ELi256ELb1ELb1ELb0ELb1ELb0ELb1EEEEEEEEEvNT_6ParamsE,"ax",@progbits
	.align	128
.text._ZN7cutlass13device_kernelIN5flash19enable_sm80_to_sm89INS1_16FlashAttnFwdSm80INS1_25CollectiveMainloopFwdSm80ILi8ELi1ELb0EN4cute5tupleIJNS5_1CILi128EEENS7_ILi64EEENS7_ILi192EEEEEELi192ENS_6half_tEfNS_4arch4Sm80ELb0ELb1ELb0ELb1ELb1ELb1ELb1ELb1EEENS1_21CollectiveEpilogueFwdINS6_IJS8_SA_S9_EEENS6_IJNS7_ILi1EEESI_SI_EEESC_SE_Li256ELb1ELb1ELb1ELb0EEENS1_36VarlenDynamicPersistentTileSchedulerILi128ELi64ELi256ELi256ELb1ELb1ELb0ELb1ELb0ELb1EEEEEEEEEvNT_6ParamsE:
        .type           _ZN7cutlass13device_kernelIN5flash19enable_sm80_to_sm89INS1_16FlashAttnFwdSm80INS1_25CollectiveMainloopFwdSm80ILi8ELi1ELb0EN4cute5tupleIJNS5_1CILi128EEENS7_ILi64EEENS7_ILi192EEEEEELi192ENS_6half_tEfNS_4arch4Sm80ELb0ELb1ELb0ELb1ELb1ELb1ELb1ELb1EEENS1_21CollectiveEpilogueFwdINS6_IJS8_SA_S9_EEENS6_IJNS7_ILi1EEESI_SI_EEESC_SE_Li256ELb1ELb1ELb1ELb0EEENS1_36VarlenDynamicPersistentTileSchedulerILi128ELi64ELi256ELi256ELb1ELb1ELb0ELb1ELb0ELb1EEEEEEEEEvNT_6ParamsE,@function
        .size           _ZN7cutlass13device_kernelIN5flash19enable_sm80_to_sm89INS1_16FlashAttnFwdSm80INS1_25CollectiveMainloopFwdSm80ILi8ELi1ELb0EN4cute5tupleIJNS5_1CILi128EEENS7_ILi64EEENS7_ILi192EEEEEELi192ENS_6half_tEfNS_4arch4Sm80ELb0ELb1ELb0ELb1ELb1ELb1ELb1ELb1EEENS1_21CollectiveEpilogueFwdINS6_IJS8_SA_S9_EEENS6_IJNS7_ILi1EEESI_SI_EEESC_SE_Li256ELb1ELb1ELb1ELb0EEENS1_36VarlenDynamicPersistentTileSchedulerILi128ELi64ELi256ELi256ELb1ELb1ELb0ELb1ELb0ELb1EEEEEEEEEvNT_6ParamsE,(.L_x_23 - _ZN7cutlass13device_kernelIN5flash19enable_sm80_to_sm89INS1_16FlashAttnFwdSm80INS1_25CollectiveMainloopFwdSm80ILi8ELi1ELb0EN4cute5tupleIJNS5_1CILi128EEENS7_ILi64EEENS7_ILi192EEEEEELi192ENS_6half_tEfNS_4arch4Sm80ELb0ELb1ELb0ELb1ELb1ELb1ELb1ELb1EEENS1_21CollectiveEpilogueFwdINS6_IJS8_SA_S9_EEENS6_IJNS7_ILi1EEESI_SI_EEESC_SE_Li256ELb1ELb1ELb1ELb0EEENS1_36VarlenDynamicPersistentTileSchedulerILi128ELi64ELi256ELi256ELb1ELb1ELb0ELb1ELb0ELb1EEEEEEEEEvNT_6ParamsE)
        .other          _ZN7cutlass13device_kernelIN5flash19enable_sm80_to_sm89INS1_16FlashAttnFwdSm80INS1_25CollectiveMainloopFwdSm80ILi8ELi1ELb0EN4cute5tupleIJNS5_1CILi128EEENS7_ILi64EEENS7_ILi192EEEEEELi192ENS_6half_tEfNS_4arch4Sm80ELb0ELb1ELb0ELb1ELb1ELb1ELb1ELb1EEENS1_21CollectiveEpilogueFwdINS6_IJS8_SA_S9_EEENS6_IJNS7_ILi1EEESI_SI_EEESC_SE_Li256ELb1ELb1ELb1ELb0EEENS1_36VarlenDynamicPersistentTileSchedulerILi128ELi64ELi256ELi256ELb1ELb1ELb0ELb1ELb0ELb1EEEEEEEEEvNT_6ParamsE,@"STO_CUDA_ENTRY STV_DEFAULT"
_ZN7cutlass13device_kernelIN5flash19enable_sm80_to_sm89INS1_16FlashAttnFwdSm80INS1_25CollectiveMainloopFwdSm80ILi8ELi1ELb0EN4cute5tupleIJNS5_1CILi128EEENS7_ILi64EEENS7_ILi192EEEEEELi192ENS_6half_tEfNS_4arch4Sm80ELb0ELb1ELb0ELb1ELb1ELb1ELb1ELb1EEENS1_21CollectiveEpilogueFwdINS6_IJS8_SA_S9_EEENS6_IJNS7_ILi1EEESI_SI_EEESC_SE_Li256ELb1ELb1ELb1ELb0EEENS1_36VarlenDynamicPersistentTileSchedulerILi128ELi64ELi256ELi256ELb1ELb1ELb0ELb1ELb0ELb1EEEEEEEEEvNT_6ParamsE:
[----:B------:R-:W-:Y:S01]  /*0000*/  LDC R1, c[0x0][0x28] ;  /* 0x00000a00ff017b82 */ /* 0x000fe20000000800 */
[----:B------:R-:W-:Y:S05]  /*0010*/  EXIT ;  /* 0x000000000000794d */ /* 0x000fea0003800000 */
.L_x_5:
        /* <DEDUP_REMOVED lines=14> */
.L_x_23:


//--------------------- .text._ZN7cutlass13device_kernelIN5flash19enable_sm80_to_sm89INS1_16FlashAttnFwdSm80INS1_25CollectiveMainloopFwdSm80ILi8ELi1ELb0EN4cute5tupleIJNS5_1CILi128EEENS7_ILi64EEENS7_ILi192EEEEEELi192ENS_6half_tEfNS_4arch4Sm80ELb1ELb0ELb0ELb0ELb1ELb0ELb1ELb1EEENS1_21CollectiveEpilogueFwdINS6_IJS8_SA_S9_EEENS6_IJNS7_ILi1EEESI_SI_EEESC_SE_Li256ELb0ELb1ELb1ELb0EEENS1_30DynamicPersistentTileSchedulerILi256ELi256ELb1ELb1ELb0EEEEEEEEEvNT_6ParamsE --------------------------
	.section	.text._ZN7cutlass13device_kernelIN5flash19enable_sm80_to_sm89INS1_16FlashAttnFwdSm80INS1_25CollectiveMainloopFwdSm80ILi8ELi1ELb0EN4cute5tupleIJNS5_1CILi128EEENS7_ILi64EEENS7_ILi192EEEEEELi192ENS_6half_tEfNS_4arch4Sm80ELb1ELb0ELb0ELb0ELb1ELb0ELb1ELb1EEENS1_21CollectiveEpilogueFwdINS6_IJS8_SA_S9_EEENS6_IJNS7_ILi1EEESI_SI_EEESC_SE_Li256ELb0ELb1ELb1ELb0EEENS1_30DynamicPersistentTileSchedulerILi256ELi256ELb1ELb1ELb0EEEEEEEEEvNT_6ParamsE,"ax",@progbits
	.align	128
.text._ZN7cutlass13device_kernelIN5flash19enable_sm80_to_sm89INS1_16FlashAttnFwdSm80INS1_25CollectiveMainloopFwdSm80ILi8ELi1ELb0EN4cute5tupleIJNS5_1CILi128EEENS7_ILi64EEENS7_ILi192EEEEEELi192ENS_6half_tEfNS_4arch4Sm80ELb1ELb0ELb0ELb0ELb1ELb0ELb1ELb1EEENS1_21CollectiveEpilogueFwdINS6_IJS8_SA_S9_EEENS6_IJNS7_ILi1EEESI_SI_EEESC_SE_Li256ELb0ELb1ELb1ELb0EEENS1_30DynamicPersistentTileSchedulerILi256ELi256ELb1ELb1ELb0EEEEEEEEEvNT_6ParamsE:
        .type           _ZN7cutlass13device_kernelIN5flash19enable_sm80_to_sm89INS1_16FlashAttnFwdSm80INS1_25CollectiveMainloopFwdSm80ILi8ELi1ELb0EN4cute5tupleIJNS5_1CILi128EEENS7_ILi64EEENS7_ILi192EEEEEELi192ENS_6half_tEfNS_4arch4Sm80ELb1ELb0ELb0ELb0ELb1ELb0ELb1ELb1EEENS1_21CollectiveEpilogueFwdINS6_IJS8_SA_S9_EEENS6_IJNS7_ILi1EEESI_SI_EEESC_SE_Li256ELb0ELb1ELb1ELb0EEENS1_30DynamicPersistentTileSchedulerILi256ELi256ELb1ELb1ELb0EEEEEEEEEvNT_6ParamsE,@function
        .size           _ZN7cutlass13device_kernelIN5flash19enable_sm80_to_sm89INS1_16FlashAttnFwdSm80INS1_25CollectiveMainloopFwdSm80ILi8ELi1ELb0EN4cute5tupleIJNS5_1CILi128EEENS7_ILi64EEENS7_ILi192EEEEEELi192ENS_6half_tEfNS_4arch4Sm80ELb1ELb0ELb0ELb0ELb1ELb0ELb1ELb1EEENS1_21CollectiveEpilogueFwdINS6_IJS8_SA_S9_EEENS6_IJNS7_ILi1EEESI_SI_EEESC_SE_Li256ELb0ELb1ELb1ELb0EEENS1_30DynamicPersistentTileSchedulerILi256ELi256ELb1ELb1ELb0EEEEEEEEEvNT_6ParamsE,(.L_x_24 - _ZN7cutlass13device_kernelIN5flash19enable_sm80_to_sm89INS1_16FlashAttnFwdSm80INS1_25CollectiveMainloopFwdSm80ILi8ELi1ELb0EN4cute5tupleIJNS5_1CILi128EEENS7_ILi64EEENS7_ILi192EEEEEELi192ENS_6half_tEfNS_4arch4Sm80ELb1ELb0ELb0ELb0ELb1ELb0ELb1ELb1EEENS1_21CollectiveEpilogueFwdINS6_IJS8_SA_S9_EEENS6_IJNS7_ILi1EEESI_SI_EEESC_SE_Li256ELb0ELb1ELb1ELb0EEENS1_30DynamicPersistentTileSchedulerILi256ELi256ELb1ELb1ELb0EEEEEEEEEvNT_6ParamsE)
        .other          _ZN7cutlass13device_kernelIN5flash19enable_sm80_to_sm89INS1_16FlashAttnFwdSm80INS1_25CollectiveMainloopFwdSm80ILi8ELi1ELb0EN4cute5tupleIJNS5_1CILi128EEENS7_ILi64EEENS7_ILi192EEEEEELi192ENS_6half_tEfNS_4arch4Sm80ELb1ELb0ELb0ELb0ELb1ELb0ELb1ELb1EEENS1_21CollectiveEpilogueFwdINS6_IJS8_SA_S9_EEENS6_IJNS7_ILi1EEESI_SI_EEESC_SE_Li256ELb0ELb1ELb1ELb0EEENS1_30DynamicPersistentTileSchedulerILi256ELi256ELb1ELb1ELb0EEEEEEEEEvNT_6ParamsE,@"STO_CUDA_ENTRY STV_DEFAULT"
_ZN7cutlass13device_kernelIN5flash19enable_sm80_to_sm89INS1_16FlashAttnFwdSm80INS1_25CollectiveMainloopFwdSm80ILi8ELi1ELb0EN4cute5tupleIJNS5_1CILi128EEENS7_ILi64EEENS7_ILi192EEEEEELi192ENS_6half_tEfNS_4arch4Sm80ELb1ELb0ELb0ELb0ELb1ELb0ELb1ELb1EEENS1_21CollectiveEpilogueFwdINS6_IJS8_SA_S9_EEENS6_IJNS7_ILi1EEESI_SI_EEESC_SE_Li256ELb0ELb1ELb1ELb0EEENS1_30DynamicPersistentTileSchedulerILi256ELi256ELb1ELb1ELb0EEEEEEEEEvNT_6ParamsE:
[----:B------:R-:W-:Y:S01]  /*0000*/  LDC R1, c[0x0][0x28] ;  /* 0x00000a00ff017b82 */ /* 0x000fe20000000800 */
[----:B------:R-:W-:Y:S05]  /*0010*/  EXIT ;  /* 0x000000000000794d */ /* 0x000fea0003800000 */
.L_x_6:
        /* <DEDUP_REMOVED lines=14> */
.L_x_24:


//--------------------- .text._ZN7cutlass13device_kernelIN5flash19enable_sm80_to_sm89INS1_16FlashAttnFwdSm80INS1_25CollectiveMainloopFwdSm80ILi8ELi1ELb0EN4cute5tupleIJNS5_1CILi128EEENS7_ILi64EEENS7_ILi192EEEEEELi192ENS_6half_tEfNS_4arch4Sm80ELb1ELb0ELb0ELb1ELb1ELb0ELb1ELb1EEENS1_21CollectiveEpilogueFwdINS6_IJS8_SA_S9_EEENS6_IJNS7_ILi1EEESI_SI_EEESC_SE_Li256ELb1ELb1ELb1ELb0EEENS1_36VarlenDynamicPersistentTileSchedulerILi128ELi64ELi256ELi256ELb1ELb1ELb0ELb1ELb1ELb1EEEEEEEEEvNT_6ParamsE --------------------------
	.section	.text._ZN7cutlass13device_kernelIN5flash19enable_sm80_to_sm89INS1_16FlashAttnFwdSm80INS1_25CollectiveMainloopFwdSm80ILi8ELi1ELb0EN4cute5tupleIJNS5_1CILi128EEENS7_ILi64EEENS7_ILi192EEEEEELi192ENS_6half_tEfNS_4arch4Sm80ELb1ELb0ELb0ELb1ELb1ELb0ELb1ELb1EEENS1_21CollectiveEpilogueFwdINS6_IJS8_SA_S9_EEENS6_IJNS7_ILi1EEESI_SI_EEESC_SE_Li256ELb1ELb1ELb1ELb0EEENS1_36VarlenDynamicPersistentTileSchedulerILi128ELi64ELi256ELi256ELb1ELb1ELb0ELb1ELb1ELb1EEEEEEEEEvNT_6ParamsE,"ax",@progbits
	.align	128
.text._ZN7cutlass13device_kernelIN5flash19enable_sm80_to_sm89INS1_16FlashAttnFwdSm80INS1_25CollectiveMainloopFwdSm80ILi8ELi1ELb0EN4cute5tupleIJNS5_1CILi128EEENS7_ILi64EEENS7_ILi192EEEEEELi192ENS_6half_tEfNS_4arch4Sm80ELb1ELb0ELb0ELb1ELb1ELb0ELb1ELb1EEENS1_21CollectiveEpilogueFwdINS6_IJS8_SA_S9_EEENS6_IJNS7_ILi1EEESI_SI_EEESC_SE_Li256ELb1ELb1ELb1ELb0EEENS1_36VarlenDynamicPersistentTileSchedulerILi128ELi64ELi256ELi256ELb1ELb1ELb0ELb1ELb1ELb1EEEEEEEEEvNT_6ParamsE:
        .type           _ZN7cutlass13device_kernelIN5flash19enable_sm80_to_sm89INS1_16FlashAttnFwdSm80INS1_25CollectiveMainloopFwdSm80ILi8ELi1ELb0EN4cute5tupleIJNS5_1CILi128EEENS7_ILi64EEENS7_ILi192EEEEEELi192ENS_6half_tEfNS_4arch4Sm80ELb1ELb0ELb0ELb1ELb1ELb0ELb1ELb1EEENS1_21CollectiveEpilogueFwdINS6_IJS8_SA_S9_EEENS6_IJNS7_ILi1EEESI_SI_EEESC_SE_Li256ELb1ELb1ELb1ELb0EEENS1_36VarlenDynamicPersistentTileSchedulerILi128ELi64ELi256ELi256ELb1ELb1ELb0ELb1ELb1ELb1EEEEEEEEEvNT_6ParamsE,@function
        .size           _ZN7cutlass13device_kernelIN5flash19enable_sm80_to_sm89INS1_16FlashAttnFwdSm80INS1_25CollectiveMainloopFwdSm80ILi8ELi1ELb0EN4cute5tupleIJNS5_1CILi128EEENS7_ILi64EEENS7_ILi192EEEEEELi192ENS_6half_tEfNS_4arch4Sm80ELb1ELb0ELb0ELb1ELb1ELb0ELb1ELb1EEENS1_21CollectiveEpilogueFwdINS6_IJS8_SA_S9_EEENS6_IJNS7_ILi1EEESI_SI_EEESC_SE_Li256ELb1ELb1ELb1ELb0EEENS1_36VarlenDynamicPersistentTileSchedulerILi128ELi64ELi256ELi256ELb1ELb1ELb0ELb1ELb1ELb1EEEEEEEEEvNT_6ParamsE,(.L_x_25 - _ZN7cutlass13device_kernelIN5flash19enable_sm80_to_sm89INS1_16FlashAttnFwdSm80INS1_25CollectiveMainloopFwdSm80ILi8ELi1ELb0EN4cute5tupleIJNS5_1CILi128EEENS7_ILi64EEENS7_ILi192EEEEEELi192ENS_6half_tEfNS_4arch4Sm80ELb1ELb0ELb0ELb1ELb1ELb0ELb1ELb1EEENS1_21CollectiveEpilogueFwdINS6_IJS8_SA_S9_EEENS6_IJNS7_ILi1EEESI_SI_EEESC_SE_Li256ELb1ELb1ELb1ELb0EEENS1_36VarlenDynamicPersistentTileSchedulerILi128ELi64ELi256ELi256ELb1ELb1ELb0ELb1ELb1ELb1EEEEEEEEEvNT_6ParamsE)
        .other          _ZN7cutlass13device_kernelIN5flash19enable_sm80_to_sm89INS1_16FlashAttnFwdSm80INS1_25CollectiveMainloopFwdSm80ILi8ELi1ELb0EN4cute5tupleIJNS5_1CILi128EEENS7_ILi64EEENS7_ILi192EEEEEELi192ENS_6half_tEfNS_4arch4Sm80ELb1ELb0ELb0ELb1ELb1ELb0ELb1ELb1EEENS1_21CollectiveEpilogueFwdINS6_IJS8_SA_S9_EEENS6_IJNS7_ILi1EEESI_SI_EEESC_SE_Li256ELb1ELb1ELb1ELb0EEENS1_36VarlenDynamicPersistentTileSchedulerILi128ELi64ELi256ELi256ELb1ELb1ELb0ELb1ELb1ELb1EEEEEEEEEvNT_6ParamsE,@"STO_CUDA_ENTRY STV_DEFAULT"
_ZN7cutlass13device_kernelIN5flash19enable_sm80_to_sm89INS1_16FlashAttnFwdSm80INS1_25CollectiveMainloopFwdSm80ILi8ELi1ELb0EN4cute5tupleIJNS5_1CILi128EEENS7_ILi64EEENS7_ILi192EEEEEELi192ENS_6half_tEfNS_4arch4Sm80ELb1ELb0ELb0ELb1ELb1ELb0ELb1ELb1EEENS1_21CollectiveEpilogueFwdINS6_IJS8_SA_S9_EEENS6_IJNS7_ILi1EEESI_SI_EEESC_SE_Li256ELb1ELb1ELb1ELb0EEENS1_36VarlenDynamicPersistentTileSchedulerILi128ELi64ELi256ELi256ELb1ELb1ELb0ELb1ELb1ELb1EEEEEEEEEvNT_6ParamsE:
[----:B------:R-:W-:Y:S01]  /*0000*/  LDC R1, c[0x0][0x28] ;  /* 0x00000a00ff017b82 */ /* 0x000fe20000000800 */
[----:B------:R-:W-:Y:S05]  /*0010*/  EXIT ;  /* 0x000000000000794d */ /* 0x000fea0003800000 */
.L_x_7:
        /* <DEDUP_REMOVED lines=14> */
.L_x_25:


//--------------------- .text._ZN7cutlass13device_kernelIN5flash19enable_sm80_to_sm89INS1_16FlashAttnFwdSm80INS1_25CollectiveMainloopFwdSm80ILi8ELi1ELb0EN4cute5tupleIJNS5_1CILi128EEENS7_ILi64EEENS7_ILi192EEEEEELi192ENS_6half_tEfNS_4arch4Sm80ELb1ELb0ELb0ELb1ELb1ELb1ELb1ELb1EEENS1_21CollectiveEpilogueFwdINS6_IJS8_SA_S9_EEENS6_IJNS7_ILi1EEESI_SI_EEESC_SE_Li256ELb1ELb1ELb1ELb0EEENS1_36VarlenDynamicPersistentTileSchedulerILi128ELi64ELi256ELi256ELb1ELb1ELb0ELb1ELb1ELb1EEEEEEEEEvNT_6ParamsE --------------------------
	.section	.text._ZN7cutlass13device_kernelIN5flash19enable_sm80_to_sm89INS1_16FlashAttnFwdSm80INS1_25CollectiveMainloopFwdSm80ILi8ELi1ELb0EN4cute5tupleIJNS5_1CILi128EEENS7_ILi64EEENS7_ILi192EEEEEELi192ENS_6half_tEfNS_4arch4Sm80ELb1ELb0ELb0ELb1ELb1ELb1ELb1ELb1EEENS1_21CollectiveEpilogueFwdINS6_IJS8_SA_S9_EEENS6_IJNS7_ILi1EEESI_SI_EEESC_SE_Li256ELb1ELb1ELb1ELb0EEENS1_36VarlenDynamicPersistentTileSchedulerILi128ELi64ELi256ELi256ELb1ELb1ELb0ELb1ELb1ELb1EEEEEEEEEvNT_6ParamsE,"ax",@progbits
	.align	128
.text._ZN7cutlass13device_kernelIN5flash19enable_sm80_to_sm89INS1_16FlashAttnFwdSm80INS1_25CollectiveMainloopFwdSm80ILi8ELi1ELb0EN4cute5tupleIJNS5_1CILi128EEENS7_ILi64EEENS7_ILi192EEEEEELi192ENS_6half_tEfNS_4arch4Sm80ELb1ELb0ELb0ELb1ELb1ELb1ELb1ELb1EEENS1_21CollectiveEpilogueFwdINS6_IJS8_SA_S9_EEENS6_IJNS7_ILi1EEESI_SI_EEESC_SE_Li256ELb1ELb1ELb1ELb0EEENS1_36VarlenDynamicPersistentTileSchedulerILi128ELi64ELi256ELi256ELb1ELb1ELb0ELb1ELb1ELb1EEEEEEEEEvNT_6ParamsE:
        .type           _ZN7cutlass13device_kernelIN5flash19enable_sm80_to_sm89INS1_16FlashAttnFwdSm80INS1_25CollectiveMainloopFwdSm80ILi8ELi1ELb0EN4cute5tupleIJNS5_1CILi128EEENS7_ILi64EEENS7_ILi192EEEEEELi192ENS_6half_tEfNS_4arch4Sm80ELb1ELb0ELb0ELb1ELb1ELb1ELb1ELb1EEENS1_21CollectiveEpilogueFwdINS6_IJS8_SA_S9_EEENS6_IJNS7_ILi1EEESI_SI_EEESC_SE_Li256ELb1ELb1ELb1ELb0EEENS1_36VarlenDynamicPersistentTileSchedulerILi128ELi64ELi256ELi256ELb1ELb1ELb0ELb1ELb1ELb1EEEEEEEEEvNT_6ParamsE,@function
        .size           _ZN7cutlass13device_kernelIN5flash19enable_sm80_to_sm89INS1_16FlashAttnFwdSm80INS1_25CollectiveMainloopFwdSm80ILi8ELi1ELb0EN4cute5tupleIJNS5_1CILi128EEENS7_ILi64EEENS7_ILi192EEEEEELi192ENS_6half_tEfNS_4arch4Sm80ELb1ELb0ELb0ELb1ELb1ELb1ELb1ELb1EEENS1_21CollectiveEpilogueFwdINS6_IJS8_SA_S9_EEENS6_IJNS7_ILi1EEESI_SI_EEESC_SE_Li256ELb1ELb1ELb1ELb0EEENS1_36VarlenDynamicPersistentTileSchedulerILi128ELi64ELi256ELi256ELb1ELb1ELb0ELb1ELb1ELb1EEEEEEEEEvNT_6ParamsE,(.L_x_26 - _ZN7cutlass13device_kernelIN5flash19enable_sm80_to_sm89INS1_16FlashAttnFwdSm80INS1_25CollectiveMainloopFwdSm80ILi8ELi1ELb0EN4cute5tupleIJNS5_1CILi128EEENS7_ILi64EEENS7_ILi192EEEEEELi192ENS_6half_tEfNS_4arch4Sm80ELb1ELb0ELb0ELb1ELb1ELb1ELb1ELb1EEENS1_21CollectiveEpilogueFwdINS6_IJS8_SA_S9_EEENS6_IJNS7_ILi1EEESI_SI_EEESC_SE_Li256ELb1ELb1ELb1ELb0EEENS1_36VarlenDynamicPersistentTileSchedulerILi128ELi64ELi256ELi256ELb1ELb1ELb0ELb1ELb1ELb1EEEEEEEEEvNT_6ParamsE)
        .other          _ZN7cutlass13device_kernelIN5flash19enable_sm80_to_sm89INS1_16FlashAttnFwdSm80INS1_25CollectiveMainloopFwdSm80ILi8ELi1ELb0EN4cute5tupleIJNS5_1CILi128EEENS7_ILi64EEENS7_ILi192EEEEEELi192ENS_6half_tEfNS_4arch4Sm80ELb1ELb0ELb0ELb1ELb1ELb1ELb1ELb1EEENS1_21CollectiveEpilogueFwdINS6_IJS8_SA_S9_EEENS6_IJNS7_ILi1EEESI_SI_EEESC_SE_Li256ELb1ELb1ELb1ELb0EEENS1_36VarlenDynamicPersistentTileSchedulerILi128ELi64ELi256ELi256ELb1ELb1ELb0ELb1ELb1ELb1EEEEEEEEEvNT_6ParamsE,@"STO_CUDA_ENTRY STV_DEFAULT"
_ZN7cutlass13device_kernelIN5flash19enable_sm80_to_sm89INS1_16FlashAttnFwdSm80INS1_25CollectiveMainloopFwdSm80ILi8ELi1ELb0EN4cute5tupleIJNS5_1CILi128EEENS7_ILi64EEENS7_ILi192EEEEEELi192ENS_6half_tEfNS_4arch4Sm80ELb1ELb0ELb0ELb1ELb1ELb1ELb1ELb1EEENS1_21CollectiveEpilogueFwdINS6_IJS8_SA_S9_EEENS6_IJNS7_ILi1EEESI_SI_EEESC_SE_Li256ELb1ELb1ELb1ELb0EEENS1_36VarlenDynamicPersistentTileSchedulerILi128ELi64ELi256ELi256ELb1ELb1ELb0ELb1ELb1ELb1EEEEEEEEEvNT_6ParamsE:
[----:B------:R-:W-:Y:S01]  /*0000*/  LDC R1, c[0x0][0x28] ;  /* 0x00000a00ff017b82 */ /* 0x000fe20000000800 */
[----:B------:R-:W-:Y:S05]  /*0010*/  EXIT ;  /* 0x000000000000794d */ /* 0x000fea0003800000 */
.L_x_8:
        /* <DEDUP_REMOVED lines=14> */
.L_x_26:


//--------------------- .text._ZN7cutlass13device_kernelIN5flash19enable_sm80_to_sm89INS1_16FlashAttnFwdSm80INS1_25CollectiveMainloopFwdSm80ILi8ELi2ELb0EN4cute5tupleIJNS5_1CILi128EEENS7_ILi64EEENS7_ILi192EEEEEELi192ENS_6half_tEfNS_4arch4Sm80ELb0ELb0ELb0ELb0ELb1ELb0ELb1ELb1EEENS1_21CollectiveEpilogueFwdINS6_IJS8_SA_S9_EEENS6_IJNS7_ILi1EEESI_SI_EEESC_SE_Li256ELb0ELb1ELb1ELb0EEENS1_19SingleTileSchedulerILb0ELb1ELb1ELi128EEEEEEEEEvNT_6ParamsE --------------------------
	.section	.text._ZN7cutlass13device_kernelIN5flash19enable_sm80_to_sm89INS1_16FlashAttnFwdSm80INS1_25CollectiveMainloopFwdSm80ILi8ELi2ELb0EN4cute5tupleIJNS5_1CILi128EEENS7_ILi64EEENS7_ILi192EEEEEELi192ENS_6half_tEfNS_4arch4Sm80ELb0ELb0ELb0ELb0ELb1ELb0ELb1ELb1EEENS1_21CollectiveEpilogueFwdINS6_IJS8_SA_S9_EEENS6_IJNS7_ILi1EEESI_SI_EEESC_SE_Li256ELb0ELb1ELb1ELb0EEENS1_19SingleTileSchedulerILb0ELb1ELb1ELi128EEEEEEEEEvNT_6ParamsE,"ax",@progbits
	.align	128
.text._ZN7cutlass13device_kernelIN5flash19enable_sm80_to_sm89INS1_16FlashAttnFwdSm80INS1_25CollectiveMainloopFwdSm80ILi8ELi2ELb0EN4cute5tupleIJNS5_1CILi128EEENS7_ILi64EEENS7_ILi192EEEEEELi192ENS_6half_tEfNS_4arch4Sm80ELb0ELb0ELb0ELb0ELb1ELb0ELb1ELb1EEENS1_21CollectiveEpilogueFwdINS6_IJS8_SA_S9_EEENS6_IJNS7_ILi1EEESI_SI_EEESC_SE_Li256ELb0ELb1ELb1ELb0EEENS1_19SingleTileSchedulerILb0ELb1ELb1ELi128EEEEEEEEEvNT_6ParamsE:
        .type           _ZN7cutlass13device_kernelIN5flash19enable_sm80_to_sm89INS1_16FlashAttnFwdSm80INS1_25CollectiveMainloopFwdSm80ILi8ELi2ELb0EN4cute5tupleIJNS5_1CILi128EEENS7_ILi64EEENS7_ILi192EEEEEELi192ENS_6half_tEfNS_4arch4Sm80ELb0ELb0ELb0ELb0ELb1ELb0ELb1ELb1EEENS1_21CollectiveEpilogueFwdINS6_IJS8_SA_S9_EEENS6_IJNS7_ILi1EEESI_SI_EEESC_SE_Li256ELb0ELb1ELb1ELb0EEENS1_19SingleTileSchedulerILb0ELb1ELb1ELi128EEEEEEEEEvNT_6ParamsE,@function
        .size           _ZN7cutlass13device_kernelIN5flash19enable_sm80_to_sm89INS1_16FlashAttnFwdSm80INS1_25CollectiveMainloopFwdSm80ILi8ELi2ELb0EN4cute5tupleIJNS5_1CILi128EEENS7_ILi64EEENS7_ILi192EEEEEELi192ENS_6half_tEfNS_4arch4Sm80ELb0ELb0ELb0ELb0ELb1ELb0ELb1ELb1EEENS1_21CollectiveEpilogueFwdINS6_IJS8_SA_S9_EEENS6_IJNS7_ILi1EEESI_SI_EEESC_SE_Li256ELb0ELb1ELb1ELb0EEENS1_19SingleTileSchedulerILb0ELb1ELb1ELi128EEEEEEEEEvNT_6ParamsE,(.L_x_27 - _ZN7cutlass13device_kernelIN5flash19enable_sm80_to_sm89INS1_16FlashAttnFwdSm80INS1_25CollectiveMainloopFwdSm80ILi8ELi2ELb0EN4cute5tupleIJNS5_1CILi128EEENS7_ILi64EEENS7_ILi192EEEEEELi192ENS_6half_tEfNS_4arch4Sm80ELb0ELb0ELb0ELb0ELb1ELb0ELb1ELb1EEENS1_21CollectiveEpilogueFwdINS6_IJS8_SA_S9_EEENS6_IJNS7_ILi1EEESI_SI_EEESC_SE_Li256ELb0ELb1ELb1ELb0EEENS1_19SingleTileSchedulerILb0ELb1ELb1ELi128EEEEEEEEEvNT_6ParamsE)
        .other          _ZN7cutlass13device_kernelIN5flash19enable_sm80_to_sm89INS1_16FlashAttnFwdSm80INS1_25CollectiveMainloopFwdSm80ILi8ELi2ELb0EN4cute5tupleIJNS5_1CILi128EEENS7_ILi64EEENS7_ILi192EEEEEELi192ENS_6half_tEfNS_4arch4Sm80ELb0ELb0ELb0ELb0ELb1ELb0ELb1ELb1EEENS1_21CollectiveEpilogueFwdINS6_IJS8_SA_S9_EEENS6_IJNS7_ILi1EEESI_SI_EEESC_SE_Li256ELb0ELb1ELb1ELb0EEENS1_19SingleTileSchedulerILb0ELb1ELb1ELi128EEEEEEEEEvNT_6ParamsE,@"STO_CUDA_ENTRY STV_DEFAULT"
_ZN7cutlass13device_kernelIN5flash19enable_sm80_to_sm89INS1_16FlashAttnFwdSm80INS1_25CollectiveMainloopFwdSm80ILi8ELi2ELb0EN4cute5tupleIJNS5_1CILi128EEENS7_ILi64EEENS7_ILi192EEEEEELi192ENS_6half_tEfNS_4arch4Sm80ELb0ELb0ELb0ELb0ELb1ELb0ELb1ELb1EEENS1_21CollectiveEpilogueFwdINS6_IJS8_SA_S9_EEENS6_IJNS7_ILi1EEESI_SI_EEESC_SE_Li256ELb0ELb1ELb1ELb0EEENS1_19SingleTileSchedulerILb0ELb1ELb1ELi128EEEEEEEEEvNT_6ParamsE:
[----:B------:R-:W-:Y:S01]  /*0000*/  LDC R1, c[0x0][0x28] ;  /* 0x00000a00ff017b82 */ /* 0x000fe20000000800 */
[----:B------:R-:W-:Y:S05]  /*0010*/  EXIT ;  /* 0x000000000000794d */ /* 0x000fea0003800000 */
.L_x_9:
        /* <DEDUP_REMOVED lines=14> */
.L_x_27:


//--------------------- .text._ZN7cutlass13device_kernelIN5flash19enable_sm80_to_sm89INS1_16FlashAttnFwdSm80INS1_25CollectiveMainloopFwdSm80ILi8ELi2ELb0EN4cute5tupleIJNS5_1CILi128EEENS7_ILi64EEENS7_ILi192EEEEEELi192ENS_6half_tEfNS_4arch4Sm80ELb0ELb0ELb0ELb1ELb1ELb0ELb1ELb1EEENS1_21CollectiveEpilogueFwdINS6_IJS8_SA_S9_EEENS6_IJNS7_ILi1EEESI_SI_EEESC_SE_Li256ELb1ELb1ELb1ELb0EEENS1_36VarlenDynamicPersistentTileSchedulerILi128ELi64ELi256ELi256ELb1ELb1ELb0ELb0ELb1ELb1EEEEEEEEEvNT_6ParamsE --------------------------
	.section	.text._ZN7cutlass13device_kernelIN5flash19enable_sm80_to_sm89INS1_16FlashAttnFwdSm80INS1_25CollectiveMainloopFwdSm80ILi8ELi2ELb0EN4cute5tupleIJNS5_1CILi128EEENS7_ILi64EEENS7_ILi192EEEEEELi192ENS_6half_tEfNS_4arch4Sm80ELb0ELb0ELb0ELb1ELb1ELb0ELb1ELb1EEENS1_21CollectiveEpilogueFwdINS6_IJS8_SA_S9_EEENS6_IJNS7_ILi1EEESI_SI_EEESC_SE_Li256ELb1ELb1ELb1ELb0EEENS1_36VarlenDynamicPersistentTileSchedulerILi128ELi64ELi256ELi256ELb1ELb1ELb0ELb0ELb1ELb1EEEEEEEEEvNT_6ParamsE,"ax",@progbits
	.align	128
.text._ZN7cutlass13device_kernelIN5flash19enable_sm80_to_sm89INS1_16FlashAttnFwdSm80INS1_25CollectiveMainloopFwdSm80ILi8ELi2ELb0EN4cute5tupleIJNS5_1CILi128EEENS7_ILi64EEENS7_ILi192EEEEEELi192ENS_6half_tEfNS_4arch4Sm80ELb0ELb0ELb0ELb1ELb1ELb0ELb1ELb1EEENS1_21CollectiveEpilogueFwdINS6_IJS8_SA_S9_EEENS6_IJNS7_ILi1EEESI_SI_EEESC_SE_Li256ELb1ELb1ELb1ELb0EEENS1_36VarlenDynamicPersistentTileSchedulerILi128ELi64ELi256ELi256ELb1ELb1ELb0ELb0ELb1ELb1EEEEEEEEEvNT_6ParamsE:
        .type           _ZN7cutlass13device_kernelIN5flash19enable_sm80_to_sm89INS1_16FlashAttnFwdSm80INS1_25CollectiveMainloopFwdSm80ILi8ELi2ELb0EN4cute5tupleIJNS5_1CILi128EEENS7_ILi64EEENS7_ILi192EEEEEELi192ENS_6half_tEfNS_4arch4Sm80ELb0ELb0ELb0ELb1ELb1ELb0ELb1ELb1EEENS1_21CollectiveEpilogueFwdINS6_IJS8_SA_S9_EEENS6_IJNS7_ILi1EEESI_SI_EEESC_SE_Li256ELb1ELb1ELb1ELb0EEENS1_36VarlenDynamicPersistentTileSchedulerILi128ELi64ELi256ELi256ELb1ELb1ELb0ELb0ELb1ELb1EEEEEEEEEvNT_6ParamsE,@function
        .size           _ZN7cutlass13device_kernelIN5flash19enable_sm80_to_sm89INS1_16FlashAttnFwdSm80INS1_25CollectiveMainloopFwdSm80ILi8ELi2ELb0EN4cute5tupleIJNS5_1CILi128EEENS7_ILi64EEENS7_ILi192EEEEEELi192ENS_6half_tEfNS_4arch4Sm80ELb0ELb0ELb0ELb1ELb1ELb0ELb1ELb1EEENS1_21CollectiveEpilogueFwdINS6_IJS8_SA_S9_EEENS6_IJNS7_ILi1EEESI_SI_EEESC_SE_Li256ELb1ELb1ELb1ELb0EEENS1_36VarlenDynamicPersistentTileSchedulerILi128ELi64ELi256ELi256ELb1ELb1ELb0ELb0ELb1ELb1EEEEEEEEEvNT_6ParamsE,(.L_x_28 - _ZN7cutlass13device_kernelIN5flash19enable_sm80_to_sm89INS1_16FlashAttnFwdSm80INS1_25CollectiveMainloopFwdSm80ILi8ELi2ELb0EN4cute5tupleIJNS5_1CILi128EEENS7_ILi64EEENS7_ILi192EEEEEELi192ENS_6half_tEfNS_4arch4Sm80ELb0ELb0ELb0ELb1ELb1ELb0ELb1ELb1EEENS1_21CollectiveEpilogueFwdINS6_IJS8_SA_S9_EEENS6_IJNS7_ILi1EEESI_SI_EEESC_SE_Li256ELb1ELb1ELb1ELb0EEENS1_36VarlenDynamicPersistentTileSchedulerILi128ELi64ELi256ELi256ELb1ELb1ELb0ELb0ELb1ELb1EEEEEEEEEvNT_6ParamsE)
        .other          _ZN7cutlass13device_kernelIN5flash19enable_sm80_to_sm89INS1_16FlashAttnFwdSm80INS1_25CollectiveMainloopFwdSm80ILi8ELi2ELb0EN4cute5tupleIJNS5_1CILi128EEENS7_ILi64EEENS7_ILi192EEEEEELi192ENS_6half_tEfNS_4arch4Sm80ELb0ELb0ELb0ELb1ELb1ELb0ELb1ELb1EEENS1_21CollectiveEpilogueFwdINS6_IJS8_SA_S9_EEENS6_IJNS7_ILi1EEESI_SI_EEESC_SE_Li256ELb1ELb1ELb1ELb0EEENS1_36VarlenDynamicPersistentTileSchedulerILi128ELi64ELi256ELi256ELb1ELb1ELb0ELb0ELb1ELb1EEEEEEEEEvNT_6ParamsE,@"STO_CUDA_ENTRY STV_DEFAULT"
_ZN7cutlass13device_kernelIN5flash19enable_sm80_to_sm89INS1_16FlashAttnFwdSm80INS1_25CollectiveMainloopFwdSm80ILi8ELi2ELb0EN4cute5tupleIJNS5_1CILi128EEENS7_ILi64EEENS7_ILi192EEEEEELi192ENS_6half_tEfNS_4arch4Sm80ELb0ELb0ELb0ELb1ELb1ELb0ELb1ELb1EEENS1_21CollectiveEpilogueFwdINS6_IJS8_SA_S9_EEENS6_IJNS7_ILi1EEESI_SI_EEESC_SE_Li256ELb1ELb1ELb1ELb0EEENS1_36VarlenDynamicPersistentTileSchedulerILi128ELi64ELi256ELi256ELb1ELb1ELb0ELb0ELb1ELb1EEEEEEEEEvNT_6ParamsE:
[----:B------:R-:W-:Y:S01]  /*0000*/  LDC R1, c[0x0][0x28] ;  /* 0x00000a00ff017b82 */ /* 0x000fe20000000800 */
[----:B------:R-:W-:Y:S05]  /*0010*/  EXIT ;  /* 0x000000000000794d */ /* 0x000fea0003800000 */
.L_x_10:
        /* <DEDUP_REMOVED lines=14> */
.L_x_28:


//--------------------- .text._ZN7cutlass13device_kernelIN5flash19enable_sm80_to_sm89INS1_16FlashAttnFwdSm80INS1_25CollectiveMainloopFwdSm80ILi8ELi2ELb0EN4cute5tupleIJNS5_1CILi128EEENS7_ILi64EEENS7_ILi192EEEEEELi192ENS_6half_tEfNS_4arch4Sm80ELb0ELb0ELb0ELb1ELb1ELb1ELb1ELb1EEENS1_21CollectiveEpilogueFwdINS6_IJS8_SA_S9_EEENS6_IJNS7_ILi1EEESI_SI_EEESC_SE_Li256ELb1ELb1ELb1ELb0EEENS1_36VarlenDynamicPersistentTileSchedulerILi128ELi64ELi256ELi256ELb1ELb1ELb0ELb0ELb1ELb1EEEEEEEEEvNT_6ParamsE --------------------------
	.section	.text._ZN7cutlass13device_kernelIN5flash19enable_sm80_to_sm89INS1_16FlashAttnFwdSm80INS1_25CollectiveMainloopFwdSm80ILi8ELi2ELb0EN4cute5tupleIJNS5_1CILi128EEENS7_ILi64EEENS7_ILi192EEEEEELi192ENS_6half_tEfNS_4arch4Sm80ELb0ELb0ELb0ELb1ELb1ELb1ELb1ELb1EEENS1_21CollectiveEpilogueFwdINS6_IJS8_SA_S9_EEENS6_IJNS7_ILi1EEESI_SI_EEESC_SE_Li256ELb1ELb1ELb1ELb0EEENS1_36VarlenDynamicPersistentTileSchedulerILi128ELi64ELi256ELi256ELb1ELb1ELb0ELb0ELb1ELb1EEEEEEEEEvNT_6ParamsE,"ax",@progbits
	.align	128
.text._ZN7cutlass13device_kernelIN5flash19enable_sm80_to_sm89INS1_16FlashAttnFwdSm80INS1_25CollectiveMainloopFwdSm80ILi8ELi2ELb0EN4cute5tupleIJNS5_1CILi128EEENS7_ILi64EEENS7_ILi192EEEEEELi192ENS_6half_tEfNS_4arch4Sm80ELb0ELb0ELb0ELb1ELb1ELb1ELb1ELb1EEENS1_21CollectiveEpilogueFwdINS6_IJS8_SA_S9_EEENS6_IJNS7_ILi1EEESI_SI_EEESC_SE_Li256ELb1ELb1ELb1ELb0EEENS1_36VarlenDynamicPersistentTileSchedulerILi128ELi64ELi256ELi256ELb1ELb1ELb0ELb0ELb1ELb1EEEEEEEEEvNT_6ParamsE:
        .type           _ZN7cutlass13device_kernelIN5flash19enable_sm80_to_sm89INS1_16FlashAttnFwdSm80INS1_25CollectiveMainloopFwdSm80ILi8ELi2ELb0EN4cute5tupleIJNS5_1CILi128EEENS7_ILi64EEENS7_ILi192EEEEEELi192ENS_6half_tEfNS_4arch4Sm80ELb0ELb0ELb0ELb1ELb1ELb1ELb1ELb1EEENS1_21CollectiveEpilogueFwdINS6_IJS8_SA_S9_EEENS6_IJNS7_ILi1EEESI_SI_EEESC_SE_Li256ELb1ELb1ELb1ELb0EEENS1_36VarlenDynamicPersistentTileSchedulerILi128ELi64ELi256ELi256ELb1ELb1ELb0ELb0ELb1ELb1EEEEEEEEEvNT_6ParamsE,@function
        .size           _ZN7cutlass13device_kernelIN5flash19enable_sm80_to_sm89INS1_16FlashAttnFwdSm80INS1_25CollectiveMainloopFwdSm80ILi8ELi2ELb0EN4cute5tupleIJNS5_1CILi128EEENS7_ILi64EEENS7_ILi192EEEEEELi192ENS_6half_tEfNS_4arch4Sm80ELb0ELb0ELb0ELb1ELb1ELb1ELb1ELb1EEENS1_21CollectiveEpilogueFwdINS6_IJS8_SA_S9_EEENS6_IJNS7_ILi1EEESI_SI_EEESC_SE_Li256ELb1ELb1ELb1ELb0EEENS1_36VarlenDynamicPersistentTileSchedulerILi128ELi64ELi256ELi256ELb1ELb1ELb0ELb0ELb1ELb1EEEEEEEEEvNT_6ParamsE,(.L_x_29 - _ZN7cutlass13device_kernelIN5flash19enable_sm80_to_sm89INS1_16FlashAttnFwdSm80INS1_25CollectiveMainloopFwdSm80ILi8ELi2ELb0EN4cute5tupleIJNS5_1CILi128EEENS7_ILi64EEENS7_ILi192EEEEEELi192ENS_6half_tEfNS_4arch4Sm80ELb0ELb0ELb0ELb1ELb1ELb1ELb1ELb1EEENS1_21CollectiveEpilogueFwdINS6_IJS8_SA_S9_EEENS6_IJNS7_ILi1EEESI_SI_EEESC_SE_Li256ELb1ELb1ELb1ELb0EEENS1_36VarlenDynamicPersistentTileSchedulerILi128ELi64ELi256ELi256ELb1ELb1ELb0ELb0ELb1ELb1EEEEEEEEEvNT_6ParamsE)
        .other          _ZN7cutlass13device_kernelIN5flash19enable_sm80_to_sm89INS1_16FlashAttnFwdSm80INS1_25CollectiveMainloopFwdSm80ILi8ELi2ELb0EN4cute5tupleIJNS5_1CILi128EEENS7_ILi64EEENS7_ILi192EEEEEELi192ENS_6half_tEfNS_4arch4Sm80ELb0ELb0ELb0ELb1ELb1ELb1ELb1ELb1EEENS1_21CollectiveEpilogueFwdINS6_IJS8_SA_S9_EEENS6_IJNS7_ILi1EEESI_SI_EEESC_SE_Li256ELb1ELb1ELb1ELb0EEENS1_36VarlenDynamicPersistentTileSchedulerILi128ELi64ELi256ELi256ELb1ELb1ELb0ELb0ELb1ELb1EEEEEEEEEvNT_6ParamsE,@"STO_CUDA_ENTRY STV_DEFAULT"
_ZN7cutlass13device_kernelIN5flash19enable_sm80_to_sm89INS1_16FlashAttnFwdSm80INS1_25CollectiveMainloopFwdSm80ILi8ELi2ELb0EN4cute5tupleIJNS5_1CILi128EEENS7_ILi64EEENS7_ILi192EEEEEELi192ENS_6half_tEfNS_4arch4Sm80ELb0ELb0ELb0ELb1ELb1ELb1ELb1ELb1EEENS1_21CollectiveEpilogueFwdINS6_IJS8_SA_S9_EEENS6_IJNS7_ILi1EEESI_SI_EEESC_SE_Li256ELb1ELb1ELb1ELb0EEENS1_36VarlenDynamicPersistentTileSchedulerILi128ELi64ELi256ELi256ELb1ELb1ELb0ELb0ELb1ELb1EEEEEEEEEvNT_6ParamsE:
[----:B------:R-:W-:Y:S01]  /*0000*/  LDC R1, c[0x0][0x28] ;  /* 0x00000a00ff017b82 */ /* 0x000fe20000000800 */
[----:B------:R-:W-:Y:S05]  /*0010*/  EXIT ;  /* 0x000000000000794d */ /* 0x000fea0003800000 */
.L_x_11:
        /* <DEDUP_REMOVED lines=14> */
.L_x_29:


//--------------------- .text._ZN7cutlass13device_kernelIN5flash19enable_sm80_to_sm89INS1_16FlashAttnFwdSm80INS1_25CollectiveMainloopFwdSm80ILi8ELi2ELb0EN4cute5tupleIJNS5_1CILi128EEENS7_ILi64EEENS7_ILi192EEEEEELi192ENS_6half_tEfNS_4arch4Sm80ELb0ELb1ELb0ELb0ELb1ELb0ELb1ELb1EEENS1_21CollectiveEpilogueFwdINS6_IJS8_SA_S9_EEENS6_IJNS7_ILi1EEESI_SI_EEESC_SE_Li256ELb0ELb1ELb1ELb0EEENS1_19SingleTileSchedulerILb0ELb1ELb1ELi128EEEEEEEEEvNT_6ParamsE --------------------------
	.section	.text._ZN7cutlass13device_kernelIN5flash19enable_sm80_to_sm89INS1_16FlashAttnFwdSm80INS1_25CollectiveMainloopFwdSm80ILi8ELi2ELb0EN4cute5tupleIJNS5_1CILi128EEENS7_ILi64EEENS7_ILi192EEEEEELi192ENS_6half_tEfNS_4arch4Sm80ELb0ELb1ELb0ELb0ELb1ELb0ELb1ELb1EEENS1_21CollectiveEpilogueFwdINS6_IJS8_SA_S9_EEENS6_IJNS7_ILi1EEESI_SI_EEESC_SE_Li256ELb0ELb1ELb1ELb0EEENS1_19SingleTileSchedulerILb0ELb1ELb1ELi128EEEEEEEEEvNT_6ParamsE,"ax",@progbits
	.align	128
.text._ZN7cutlass13device_kernelIN5flash19enable_sm80_to_sm89INS1_16FlashAttnFwdSm80INS1_25CollectiveMainloopFwdSm80ILi8ELi2ELb0EN4cute5tupleIJNS5_1CILi128EEENS7_ILi64EEENS7_ILi192EEEEEELi192ENS_6half_tEfNS_4arch4Sm80ELb0ELb1ELb0ELb0ELb1ELb0ELb1ELb1EEENS1_21CollectiveEpilogueFwdINS6_IJS8_SA_S9_EEENS6_IJNS7_ILi1EEESI_SI_EEESC_SE_Li256ELb0ELb1ELb1ELb0EEENS1_19SingleTileSchedulerILb0ELb1ELb1ELi128EEEEEEEEEvNT_6ParamsE:
        .type           _ZN7cutlass13device_kernelIN5flash19enable_sm80_to_sm89INS1_16FlashAttnFwdSm80INS1_25CollectiveMainloopFwdSm80ILi8ELi2ELb0EN4cute5tupleIJNS5_1CILi128EEENS7_ILi64EEENS7_ILi192EEEEEELi192ENS_6half_tEfNS_4arch4Sm80ELb0ELb1ELb0ELb0ELb1ELb0ELb1ELb1EEENS1_21CollectiveEpilogueFwdINS6_IJS8_SA_S9_EEENS6_IJNS7_ILi1EEESI_SI_EEESC_SE_Li256ELb0ELb1ELb1ELb0EEENS1_19SingleTileSchedulerILb0ELb1ELb1ELi128EEEEEEEEEvNT_6ParamsE,@function
        .size           _ZN7cutlass13device_kernelIN5flash19enable_sm80_to_sm89INS1_16FlashAttnFwdSm80INS1_25CollectiveMainloopFwdSm80ILi8ELi2ELb0EN4cute5tupleIJNS5_1CILi128EEENS7_ILi64EEENS7_ILi192EEEEEELi192ENS_6half_tEfNS_4arch4Sm80ELb0ELb1ELb0ELb0ELb1ELb0ELb1ELb1EEENS1_21CollectiveEpilogueFwdINS6_IJS8_SA_S9_EEENS6_IJNS7_ILi1EEESI_SI_EEESC_SE_Li256ELb0ELb1ELb1ELb0EEENS1_19SingleTileSchedulerILb0ELb1ELb1ELi128EEEEEEEEEvNT_6ParamsE,(.L_x_30 - _ZN7cutlass13device_kernelIN5flash19enable_sm80_to_sm89INS1_16FlashAttnFwdSm80INS1_25CollectiveMainloopFwdSm80ILi8ELi2ELb0EN4cute5tupleIJNS5_1CILi128EEENS7_ILi64EEENS7_ILi192EEEEEELi192ENS_6half_tEfNS_4arch4Sm80ELb0ELb1ELb0ELb0ELb1ELb0ELb1ELb1EEENS1_21CollectiveEpilogueFwdINS6_IJS8_SA_S9_EEENS6_IJNS7_ILi1EEESI_SI_EEESC_SE_Li256ELb0ELb1ELb1ELb0EEENS1_19SingleTileSchedulerILb0ELb1ELb1ELi128EEEEEEEEEvNT_6ParamsE)
        .other          _ZN7cutlass13device_kernelIN5flash19enable_sm80_to_sm89INS1_16FlashAttnFwdSm80INS1_25CollectiveMainloopFwdSm80ILi8ELi2ELb0EN4cute5tupleIJNS5_1CILi128EEENS7_ILi64EEENS7_ILi192EEEEEELi192ENS_6half_tEfNS_4arch4Sm80ELb0ELb1ELb0ELb0ELb1ELb0ELb1ELb1EEENS1_21CollectiveEpilogueFwdINS6_IJS8_SA_S9_EEENS6_IJNS7_ILi1EEESI_SI_EEESC_SE_Li256ELb0ELb1ELb1ELb0EEENS1_19SingleTileSchedulerILb0ELb1ELb1ELi128EEEEEEEEEvNT_6ParamsE,@"STO_CUDA_ENTRY STV_DEFAULT"
_ZN7cutlass13device_kernelIN5flash19enable_sm80_to_sm89INS1_16FlashAttnFwdSm80INS1_25CollectiveMainloopFwdSm80ILi8ELi2ELb0EN4cute5tupleIJNS5_1CILi128EEENS7_ILi64EEENS7_ILi192EEEEEELi192ENS_6half_tEfNS_4arch4Sm80ELb0ELb1ELb0ELb0ELb1ELb0ELb1ELb1EEENS1_21CollectiveEpilogueFwdINS6_IJS8_SA_S9_EEENS6_IJNS7_ILi1EEESI_SI_EEESC_SE_Li256ELb0ELb1ELb1ELb0EEENS1_19SingleTileSchedulerILb0ELb1ELb1ELi128EEEEEEEEEvNT_6ParamsE:
[----:B------:R-:W-:Y:S01]  /*0000*/  LDC R1, c[0x0][0x28] ;  /* 0x00000a00ff017b82 */ /* 0x000fe20000000800 */
[----:B------:R-:W-:Y:S05]  /*0010*/  EXIT ;  /* 0x000000000000794d */ /* 0x000fea0003800000 */
.L_x_12:
        /* <DEDUP_REMOVED lines=14> */
.L_x_30:


//--------------------- .text._ZN7cutlass13device_kernelIN5flash19enable_sm80_to_sm89INS1_16FlashAttnFwdSm80INS1_25CollectiveMainloopFwdSm80ILi8ELi2ELb0EN4cute5tupleIJNS5_1CILi128EEENS7_ILi64EEENS7_ILi192EEEEEELi192ENS_6half_tEfNS_4arch4Sm80ELb0ELb1ELb0ELb1ELb1ELb0ELb1ELb1EEENS1_21CollectiveEpilogueFwdINS6_IJS8_SA_S9_EEENS6_IJNS7_ILi1EEESI_SI_EEESC_SE_Li256ELb1ELb1ELb1ELb0EEENS1_36VarlenDynamicPersistentTileSchedulerILi128ELi64ELi256ELi256ELb1ELb1ELb0ELb1ELb0ELb1EEEEEEEEEvNT_6ParamsE --------------------------
	.section	.text._ZN7cutlass13device_kernelIN5flash19enable_sm80_to_sm89INS1_16FlashAttnFwdSm80INS1_25CollectiveMainloopFwdSm80ILi8ELi2ELb0EN4cute5tupleIJNS5_1CILi128EEENS7_ILi64EEENS7_ILi192EEEEEELi192ENS_6half_tEfNS_4arch4Sm80ELb0ELb1ELb0ELb1ELb1ELb0ELb1ELb1EEENS1_21CollectiveEpilogueFwdINS6_IJS8_SA_S9_EEENS6_IJNS7_ILi1EEESI_SI_EEESC_SE_Li256ELb1ELb1ELb1ELb0EEENS1_36VarlenDynamicPersistentTileSchedulerILi128ELi64ELi256ELi256ELb1ELb1ELb0ELb1ELb0ELb1EEEEEEEEEvNT_6ParamsE,"ax",@progbits
	.align	128
.text._ZN7cutlass13device_kernelIN5flash19enable_sm80_to_sm89INS1_16FlashAttnFwdSm80INS1_25CollectiveMainloopFwdSm80ILi8ELi2ELb0EN4cute5tupleIJNS5_1CILi128EEENS7_ILi64EEENS7_ILi192EEEEEELi192ENS_6half_tEfNS_4arch4Sm80ELb0ELb1ELb0ELb1ELb1ELb0ELb1ELb1EEENS1_21CollectiveEpilogueFwdINS6_IJS8_SA_S9_EEENS6_IJNS7_ILi1EEESI_SI_EEESC_SE_Li256ELb1ELb1ELb1ELb0EEENS1_36VarlenDynamicPersistentTileSchedulerILi128ELi64ELi256ELi256ELb1ELb1ELb0ELb1ELb0ELb1EEEEEEEEEvNT_6ParamsE:
        .type           _ZN7cutlass13device_kernelIN5flash19enable_sm80_to_sm89INS1_16FlashAttnFwdSm80INS1_25CollectiveMainloopFwdSm80ILi8ELi2ELb0EN4cute5tupleIJNS5_1CILi128EEENS7_ILi64EEENS7_ILi192EEEEEELi192ENS_6half_tEfNS_4arch4Sm80ELb0ELb1ELb0ELb1ELb1ELb0ELb1ELb1EEENS1_21CollectiveEpilogueFwdINS6_IJS8_SA_S9_EEENS6_IJNS7_ILi1EEESI_SI_EEESC_SE_Li256ELb1ELb1ELb1ELb0EEENS1_36VarlenDynamicPersistentTileSchedulerILi128ELi64ELi256ELi256ELb1ELb1ELb0ELb1ELb0ELb1EEEEEEEEEvNT_6ParamsE,@function
        .size           _ZN7cutlass13device_kernelIN5flash19enable_sm80_to_sm89INS1_16FlashAttnFwdSm80INS1_25CollectiveMainloopFwdSm80ILi8ELi2ELb0EN4cute5tupleIJNS5_1CILi128EEENS7_ILi64EEENS7_ILi192EEEEEELi192ENS_6half_tEfNS_4arch4Sm80ELb0ELb1ELb0ELb1ELb1ELb0ELb1ELb1EEENS1_21CollectiveEpilogueFwdINS6_IJS8_SA_S9_EEENS6_IJNS7_ILi1EEESI_SI_EEESC_SE_Li256ELb1ELb1ELb1ELb0EEENS1_36VarlenDynamicPersistentTileSchedulerILi128ELi64ELi256ELi256ELb1ELb1ELb0ELb1ELb0ELb1EEEEEEEEEvNT_6ParamsE,(.L_x_31 - _ZN7cutlass13device_kernelIN5flash19enable_sm80_to_sm89INS1_16FlashAttnFwdSm80INS1_25CollectiveMainloopFwdSm80ILi8ELi2ELb0EN4cute5tupleIJNS5_1CILi128EEENS7_ILi64EEENS7_ILi192EEEEEELi192ENS_6half_tEfNS_4arch4Sm80ELb0ELb1ELb0ELb1ELb1ELb0ELb1ELb1EEENS1_21CollectiveEpilogueFwdINS6_IJS8_SA_S9_EEENS6_IJNS7_ILi1EEESI_SI_EEESC_SE_Li256ELb1ELb1ELb1ELb0EEENS1_36VarlenDynamicPersistentTileSchedulerILi128ELi64ELi256ELi256ELb1ELb1ELb0ELb1ELb0ELb1EEEEEEEEEvNT_6ParamsE)
        .other          _ZN7cutlass13device_kernelIN5flash19enable_sm80_to_sm89INS1_16FlashAttnFwdSm80INS1_25CollectiveMainloopFwdSm80ILi8ELi2ELb0EN4cute5tupleIJNS5_1CILi128EEENS7_ILi64EEENS7_ILi192EEEEEELi192ENS_6half_tEfNS_4arch4Sm80ELb0ELb1ELb0ELb1ELb1ELb0ELb1ELb1EEENS1_21CollectiveEpilogueFwdINS6_IJS8_SA_S9_EEENS6_IJNS7_ILi1EEESI_SI_EEESC_SE_Li256ELb1ELb1ELb1ELb0EEENS1_36VarlenDynamicPersistentTileSchedulerILi128ELi64ELi256ELi256ELb1ELb1ELb0ELb1ELb0ELb1EEEEEEEEEvNT_6ParamsE,@"STO_CUDA_ENTRY STV_DEFAULT"
_ZN7cutlass13device_kernelIN5flash19enable_sm80_to_sm89INS1_16FlashAttnFwdSm80INS1_25CollectiveMainloopFwdSm80ILi8ELi2ELb0EN4cute5tupleIJNS5_1CILi128EEENS7_ILi64EEENS7_ILi192EEEEEELi192ENS_6half_tEfNS_4arch4Sm80ELb0ELb1ELb0ELb1ELb1ELb0ELb1ELb1EEENS1_21CollectiveEpilogueFwdINS6_IJS8_SA_S9_EEENS6_IJNS7_ILi1EEESI_SI_EEESC_SE_Li256ELb1ELb1ELb1ELb0EEENS1_36VarlenDynamicPersistentTileSchedulerILi128ELi64ELi256ELi256ELb1ELb1ELb0ELb1ELb0ELb1EEEEEEEEEvNT_6ParamsE:
[----:B------:R-:W-:Y:S01]  /*0000*/  LDC R1, c[0x0][0x28] ;  /* 0x00000a00ff017b82 */ /* 0x000fe20000000800 */
[----:B------:R-:W-:Y:S05]  /*0010*/  EXIT ;  /* 0x000000000000794d */ /* 0x000fea0003800000 */
.L_x_13:
        /* <DEDUP_REMOVED lines=14> */
.L_x_31:


//--------------------- .text._ZN7cutlass13device_kernelIN5flash19enable_sm80_to_sm89INS1_16FlashAttnFwdSm80INS1_25CollectiveMainloopFwdSm80ILi8ELi2ELb0EN4cute5tupleIJNS5_1CILi128EEENS7_ILi64EEENS7_ILi192EEEEEELi192ENS_6half_tEfNS_4arch4Sm80ELb0ELb1ELb0ELb1ELb1ELb1ELb1ELb1EEENS1_21CollectiveEpilogueFwdINS6_IJS8_SA_S9_EEENS6_IJNS7_ILi1EEESI_SI_EEESC_SE_Li256ELb1ELb1ELb1ELb0EEENS1_36VarlenDynamicPersistentTileSchedulerILi128ELi64ELi256ELi256ELb1ELb1ELb0ELb1ELb0ELb1EEEEEEEEEvNT_6ParamsE --------------------------
	.section	.text._ZN7cutlass13device_kernelIN5flash19enable_sm80_to_sm89INS1_16FlashAttnFwdSm80INS1_25CollectiveMainloopFwdSm80ILi8ELi2ELb0EN4cute5tupleIJNS5_1CILi128EEENS7_ILi64EEENS7_ILi192EEEEEELi192ENS_6half_tEfNS_4arch4Sm80ELb0ELb1ELb0ELb1ELb1ELb1ELb1ELb1EEENS1_21CollectiveEpilogueFwdINS6_IJS8_SA_S9_EEENS6_IJNS7_ILi1EEESI_SI_EEESC_SE_Li256ELb1ELb1ELb1ELb0EEENS1_36VarlenDynamicPersistentTileSchedulerILi128ELi64ELi256ELi256ELb1ELb1ELb0ELb1ELb0ELb1EEEEEEEEEvNT_6ParamsE,"ax",@progbits
	.align	128
.text._ZN7cutlass13device_kernelIN5flash19enable_sm80_to_sm89INS1_16FlashAttnFwdSm80INS1_25CollectiveMainloopFwdSm80ILi8ELi2ELb0EN4cute5tupleIJNS5_1CILi128EEENS7_ILi64EEENS7_ILi192EEEEEELi192ENS_6half_tEfNS_4arch4Sm80ELb0ELb1ELb0ELb1ELb1ELb1ELb1ELb1EEENS1_21CollectiveEpilogueFwdINS6_IJS8_SA_S9_EEENS6_IJNS7_ILi1EEESI_SI_EEESC_SE_Li256ELb1ELb1ELb1ELb0EEENS1_36VarlenDynamicPersistentTileSchedulerILi128ELi64ELi256ELi256ELb1ELb1ELb0ELb1ELb0ELb1EEEEEEEEEvNT_6ParamsE:
        .type           _ZN7cutlass13device_kernelIN5flash19enable_sm80_to_sm89INS1_16FlashAttnFwdSm80INS1_25CollectiveMainloopFwdSm80ILi8ELi2ELb0EN4cute5tupleIJNS5_1CILi128EEENS7_ILi64EEENS7_ILi192EEEEEELi192ENS_6half_tEfNS_4arch4Sm80ELb0ELb1ELb0ELb1ELb1ELb1ELb1ELb1EEENS1_21CollectiveEpilogueFwdINS6_IJS8_SA_S9_EEENS6_IJNS7_ILi1EEESI_SI_EEESC_SE_Li256ELb1ELb1ELb1ELb0EEENS1_36VarlenDynamicPersistentTileSchedulerILi128ELi64ELi256ELi256ELb1ELb1ELb0ELb1ELb0ELb1EEEEEEEEEvNT_6ParamsE,@function
        .size           _ZN7cutlass13device_kernelIN5flash19enable_sm80_to_sm89INS1_16FlashAttnFwdSm80INS1_25CollectiveMainloopFwdSm80ILi8ELi2ELb0EN4cute5tupleIJNS5_1CILi128EEENS7_ILi64EEENS7_ILi192EEEEEELi192ENS_6half_tEfNS_4arch4Sm80ELb0ELb1ELb0ELb1ELb1ELb1ELb1ELb1EEENS1_21CollectiveEpilogueFwdINS6_IJS8_SA_S9_EEENS6_IJNS7_ILi1EEESI_SI_EEESC_SE_Li256ELb1ELb1ELb1ELb0EEENS1_36VarlenDynamicPersistentTileSchedulerILi128ELi64ELi256ELi256ELb1ELb1ELb0ELb1ELb0ELb1EEEEEEEEEvNT_6ParamsE,(.L_x_32 - _ZN7cutlass13device_kernelIN5flash19enable_sm80_to_sm89INS1_16FlashAttnFwdSm80INS1_25CollectiveMainloopFwdSm80ILi8ELi2ELb0EN4cute5tupleIJNS5_1CILi128EEENS7_ILi64EEENS7_ILi192EEEEEELi192ENS_6half_tEfNS_4arch4Sm80ELb0ELb1ELb0ELb1ELb1ELb1ELb1ELb1EEENS1_21CollectiveEpilogueFwdINS6_IJS8_SA_S9_EEENS6_IJNS7_ILi1EEESI_SI_EEESC_SE_Li256ELb1ELb1ELb1ELb0EEENS1_36VarlenDynamicPersistentTileSchedulerILi128ELi64ELi256ELi256ELb1ELb1ELb0ELb1ELb0ELb1EEEEEEEEEvNT_6ParamsE)
        .other          _ZN7cutlass13device_kernelIN5flash19enable_sm80_to_sm89INS1_16FlashAttnFwdSm80INS1_25CollectiveMainloopFwdSm80ILi8ELi2ELb0EN4cute5tupleIJNS5_1CILi128EEENS7_ILi64EEENS7_ILi192EEEEEELi192ENS_6half_tEfNS_4arch4Sm80ELb0ELb1ELb0ELb1ELb1ELb1ELb1ELb1EEENS1_21CollectiveEpilogueFwdINS6_IJS8_SA_S9_EEENS6_IJNS7_ILi1EEESI_SI_EEESC_SE_Li256ELb1ELb1ELb1ELb0EEENS1_36VarlenDynamicPersistentTileSchedulerILi128ELi64ELi256ELi256ELb1ELb1ELb0ELb1ELb0ELb1EEEEEEEEEvNT_6ParamsE,@"STO_CUDA_ENTRY STV_DEFAULT"
_ZN7cutlass13device_kernelIN5flash19enable_sm80_to_sm89INS1_16FlashAttnFwdSm80INS1_25CollectiveMainloopFwdSm80ILi8ELi2ELb0EN4cute5tupleIJNS5_1CILi128EEENS7_ILi64EEENS7_ILi192EEEEEELi192ENS_6half_tEfNS_4arch4Sm80ELb0ELb1ELb0ELb1ELb1ELb1ELb1ELb1EEENS1_21CollectiveEpilogueFwdINS6_IJS8_SA_S9_EEENS6_IJNS7_ILi1EEESI_SI_EEESC_SE_Li256ELb1ELb1ELb1ELb0EEENS1_36VarlenDynamicPersistentTileSchedulerILi128ELi64ELi256ELi256ELb1ELb1ELb0ELb1ELb0ELb1EEEEEEEEEvNT_6ParamsE:
[----:B------:R-:W-:Y:S01]  /*0000*/  LDC R1, c[0x0][0x28] ;  /* 0x00000a00ff017b82 */ /* 0x000fe20000000800 */
[----:B------:R-:W-:Y:S05]  /*0010*/  EXIT ;  /* 0x000000000000794d */ /* 0x000fea0003800000 */
.L_x_14:
        /* <DEDUP_REMOVED lines=14> */
.L_x_32:


//--------------------- .text._ZN7cutlass13device_kernelIN5flash19enable_sm80_to_sm89INS1_16FlashAttnFwdSm80INS1_25CollectiveMainloopFwdSm80ILi8ELi2ELb0EN4cute5tupleIJNS5_1CILi128EEENS7_ILi64EEENS7_ILi192EEEEEELi192ENS_6half_tEfNS_4arch4Sm80ELb1ELb0ELb0ELb0ELb1ELb0ELb1ELb1EEENS1_21CollectiveEpilogueFwdINS6_IJS8_SA_S9_EEENS6_IJNS7_ILi1EEESI_SI_EEESC_SE_Li256ELb0ELb1ELb1ELb0EEENS1_30DynamicPersistentTileSchedulerILi256ELi256ELb1ELb1ELb0EEEEEEEEEvNT_6ParamsE --------------------------
	.section	.text._ZN7cutlass13device_kernelIN5flash19enable_sm80_to_sm89INS1_16FlashAttnFwdSm80INS1_25CollectiveMainloopFwdSm80ILi8ELi2ELb0EN4cute5tupleIJNS5_1CILi128EEENS7_ILi64EEENS7_ILi192EEEEEELi192ENS_6half_tEfNS_4arch4Sm80ELb1ELb0ELb0ELb0ELb1ELb0ELb1ELb1EEENS1_21CollectiveEpilogueFwdINS6_IJS8_SA_S9_EEENS6_IJNS7_ILi1EEESI_SI_EEESC_SE_Li256ELb0ELb1ELb1ELb0EEENS1_30DynamicPersistentTileSchedulerILi256ELi256ELb1ELb1ELb0EEEEEEEEEvNT_6ParamsE,"ax",@progbits
	.align	128
.text._ZN7cutlass13device_kernelIN5flash19enable_sm80_to_sm89INS1_16FlashAttnFwdSm80INS1_25CollectiveMainloopFwdSm80ILi8ELi2ELb0EN4cute5tupleIJNS5_1CILi128EEENS7_ILi64EEENS7_ILi192EEEEEELi192ENS_6half_tEfNS_4arch4Sm80ELb1ELb0ELb0ELb0ELb1ELb0ELb1ELb1EEENS1_21CollectiveEpilogueFwdINS6_IJS8_SA_S9_EEENS6_IJNS7_ILi1EEESI_SI_EEESC_SE_Li256ELb0ELb1ELb1ELb0EEENS1_30DynamicPersistentTileSchedulerILi256ELi256ELb1ELb1ELb0EEEEEEEEEvNT_6ParamsE:
        .type           _ZN7cutlass13device_kernelIN5flash19enable_sm80_to_sm89INS1_16FlashAttnFwdSm80INS1_25CollectiveMainloopFwdSm80ILi8ELi2ELb0EN4cute5tupleIJNS5_1CILi128EEENS7_ILi64EEENS7_ILi192EEEEEELi192ENS_6half_tEfNS_4arch4Sm80ELb1ELb0ELb0ELb0ELb1ELb0ELb1ELb1EEENS1_21CollectiveEpilogueFwdINS6_IJS8_SA_S9_EEENS6_IJNS7_ILi1EEESI_SI_EEESC_SE_Li256ELb0ELb1ELb1ELb0EEENS1_30DynamicPersistentTileSchedulerILi256ELi256ELb1ELb1ELb0EEEEEEEEEvNT_6ParamsE,@function
        .size           _ZN7cutlass13device_kernelIN5flash19enable_sm80_to_sm89INS1_16FlashAttnFwdSm80INS1_25CollectiveMainloopFwdSm80ILi8ELi2ELb0EN4cute5tupleIJNS5_1CILi128EEENS7_ILi64EEENS7_ILi192EEEEEELi192ENS_6half_tEfNS_4arch4Sm80ELb1ELb0ELb0ELb0ELb1ELb0ELb1ELb1EEENS1_21CollectiveEpilogueFwdINS6_IJS8_SA_S9_EEENS6_IJNS7_ILi1EEESI_SI_EEESC_SE_Li256ELb0ELb1ELb1ELb0EEENS1_30DynamicPersistentTileSchedulerILi256ELi256ELb1ELb1ELb0EEEEEEEEEvNT_6ParamsE,(.L_x_33 - _ZN7cutlass13device_kernelIN5flash19enable_sm80_to_sm89INS1_16FlashAttnFwdSm80INS1_25CollectiveMainloopFwdSm80ILi8ELi2ELb0EN4cute5tupleIJNS5_1CILi128EEENS7_ILi64EEENS7_ILi192EEEEEELi192ENS_6half_tEfNS_4arch4Sm80ELb1ELb0ELb0ELb0ELb1ELb0ELb1ELb1EEENS1_21CollectiveEpilogueFwdINS6_IJS8_SA_S9_EEENS6_IJNS7_ILi1EEESI_SI_EEESC_SE_Li256ELb0ELb1ELb1ELb0EEENS1_30DynamicPersistentTileSchedulerILi256ELi256ELb1ELb1ELb0EEEEEEEEEvNT_6ParamsE)
        .other          _ZN7cutlass13device_kernelIN5flash19enable_sm80_to_sm89INS1_16FlashAttnFwdSm80INS1_25CollectiveMainloopFwdSm80ILi8ELi2ELb0EN4cute5tupleIJNS5_1CILi128EEENS7_ILi64EEENS7_ILi192EEEEEELi192ENS_6half_tEfNS_4arch4Sm80ELb1ELb0ELb0ELb0ELb1ELb0ELb1ELb1EEENS1_21CollectiveEpilogueFwdINS6_IJS8_SA_S9_EEENS6_IJNS7_ILi1EEESI_SI_EEESC_SE_Li256ELb0ELb1ELb1ELb0EEENS1_30DynamicPersistentTileSchedulerILi256ELi256ELb1ELb1ELb0EEEEEEEEEvNT_6ParamsE,@"STO_CUDA_ENTRY STV_DEFAULT"
_ZN7cutlass13device_kernelIN5flash19enable_sm80_to_sm89INS1_16FlashAttnFwdSm80INS1_25CollectiveMainloopFwdSm80ILi8ELi2ELb0EN4cute5tupleIJNS5_1CILi128EEENS7_ILi64EEENS7_ILi192EEEEEELi192ENS_6half_tEfNS_4arch4Sm80ELb1ELb0ELb0ELb0ELb1ELb0ELb1ELb1EEENS1_21CollectiveEpilogueFwdINS6_IJS8_SA_S9_EEENS6_IJNS7_ILi1EEESI_SI_EEESC_SE_Li256ELb0ELb1ELb1ELb0EEENS1_30DynamicPersistentTileSchedulerILi256ELi256ELb1ELb1ELb0EEEEEEEEEvNT_6ParamsE:
[----:B------:R-:W-:Y:S01]  /*0000*/  LDC R1, c[0x0][0x28] ;  /* 0x00000a00ff017b82 */ /* 0x000fe20000000800 */
[----:B------:R-:W-:Y:S05]  /*0010*/  EXIT ;  /* 0x000000000000794d */ /* 0x000fea0003800000 */
.L_x_15:
        /* <DEDUP_REMOVED lines=14> */
.L_x_33:


//--------------------- .text._ZN7cutlass13device_kernelIN5flash19enable_sm80_to_sm89INS1_16FlashAttnFwdSm80INS1_25CollectiveMainloopFwdSm80ILi8ELi2ELb0EN4cute5tupleIJNS5_1CILi128EEENS7_ILi64EEENS7_ILi192EEEEEELi192ENS_6half_tEfNS_4arch4Sm80ELb1ELb0ELb0ELb1ELb1ELb0ELb1ELb1EEENS1_21CollectiveEpilogueFwdINS6_IJS8_SA_S9_EEENS6_IJNS7_ILi1EEESI_SI_EEESC_SE_Li256ELb1ELb1ELb1ELb0EEENS1_36VarlenDynamicPersistentTileSchedulerILi128ELi64ELi256ELi256ELb1ELb1ELb0ELb1ELb1ELb1EEEEEEEEEvNT_6ParamsE --------------------------
	.section	.text._ZN7cutlass13device_kernelIN5flash19enable_sm80_to_sm89INS1_16FlashAttnFwdSm80INS1_25CollectiveMainloopFwdSm80ILi8ELi2ELb0EN4cute5tupleIJNS5_1CILi128EEENS7_ILi64EEENS7_ILi192EEEEEELi192ENS_6half_tEfNS_4arch4Sm80ELb1ELb0ELb0ELb1ELb1ELb0ELb1ELb1EEENS1_21CollectiveEpilogueFwdINS6_IJS8_SA_S9_EEENS6_IJNS7_ILi1EEESI_SI_EEESC_SE_Li256ELb1ELb1ELb1ELb0EEENS1_36VarlenDynamicPersistentTileSchedulerILi128ELi64ELi256ELi256ELb1ELb1ELb0ELb1ELb1ELb1EEEEEEEEEvNT_6ParamsE,"ax",@progbits
	.align	128
.text._ZN7cutlass13device_kernelIN5flash19enable_sm80_to_sm89INS1_16FlashAttnFwdSm80INS1_25CollectiveMainloopFwdSm80ILi8ELi2ELb0EN4cute5tupleIJNS5_1CILi128EEENS7_ILi64EEENS7_ILi192EEEEEELi192ENS_6half_tEfNS_4arch4Sm80ELb1ELb0ELb0ELb1ELb1ELb0ELb1ELb1EEENS1_21CollectiveEpilogueFwdINS6_IJS8_SA_S9_EEENS6_IJNS7_ILi1EEESI_SI_EEESC_SE_Li256ELb1ELb1ELb1ELb0EEENS1_36VarlenDynamicPersistentTileSchedulerILi128ELi64ELi256ELi256ELb1ELb1ELb0ELb1ELb1ELb1EEEEEEEEEvNT_6ParamsE:
        .type           _ZN7cutlass13device_kernelIN5flash19enable_sm80_to_sm89INS1_16FlashAttnFwdSm80INS1_25CollectiveMainloopFwdSm80ILi8ELi2ELb0EN4cute5tupleIJNS5_1CILi128EEENS7_ILi64EEENS7_ILi192EEEEEELi192ENS_6half_tEfNS_4arch4Sm80ELb1ELb0ELb0ELb1ELb1ELb0ELb1ELb1EEENS1_21CollectiveEpilogueFwdINS6_IJS8_SA_S9_EEENS6_IJNS7_ILi1EEESI_SI_EEESC_SE_Li256ELb1ELb1ELb1ELb0EEENS1_36VarlenDynamicPersistentTileSchedulerILi128ELi64ELi256ELi256ELb1ELb1ELb0ELb1ELb1ELb1EEEEEEEEEvNT_6ParamsE,@function
        .size           _ZN7cutlass13device_kernelIN5flash19enable_sm80_to_sm89INS1_16FlashAttnFwdSm80INS1_25CollectiveMainloopFwdSm80ILi8ELi2ELb0EN4cute5tupleIJNS5_1CILi128EEENS7_ILi64EEENS7_ILi192EEEEEELi192ENS_6half_tEfNS_4arch4Sm80ELb1ELb0ELb0ELb1ELb1ELb0ELb1ELb1EEENS1_21CollectiveEpilogueFwdINS6_IJS8_SA_S9_EEENS6_IJNS7_ILi1EEESI_SI_EEESC_SE_Li256ELb1ELb1ELb1ELb0EEENS1_36VarlenDynamicPersistentTileSchedulerILi128ELi64ELi256ELi256ELb1ELb1ELb0ELb1ELb1ELb1EEEEEEEEEvNT_6ParamsE,(.L_x_34 - _ZN7cutlass13device_kernelIN5flash19enable_sm80_to_sm89INS1_16FlashAttnFwdSm80INS1_25CollectiveMainloopFwdSm80ILi8ELi2ELb0EN4cute5tupleIJNS5_1CILi128EEENS7_ILi64EEENS7_ILi192EEEEEELi192ENS_6half_tEfNS_4arch4Sm80ELb1ELb0ELb0ELb1ELb1ELb0ELb1ELb1EEENS1_21CollectiveEpilogueFwdINS6_IJS8_SA_S9_EEENS6_IJNS7_ILi1EEESI_SI_EEESC_SE_Li256ELb1ELb1ELb1ELb0EEENS1_36VarlenDynamicPersistentTileSchedulerILi128ELi64ELi256ELi256ELb1ELb1ELb0ELb1ELb1ELb1EEEEEEEEEvNT_6ParamsE)
        .other          _ZN7cutlass13device_kernelIN5flash19enable_sm80_to_sm89INS1_16FlashAttnFwdSm80INS1_25CollectiveMainloopFwdSm80ILi8ELi2ELb0EN4cute5tupleIJNS5_1CILi128EEENS7_ILi64EEENS7_ILi192EEEEEELi192ENS_6half_tEfNS_4arch4Sm80ELb1ELb0ELb0ELb1ELb1ELb0ELb1ELb1EEENS1_21CollectiveEpilogueFwdINS6_IJS8_SA_S9_EEENS6_IJNS7_ILi1EEESI_SI_EEESC_SE_Li256ELb1ELb1ELb1ELb0EEENS1_36VarlenDynamicPersistentTileSchedulerILi128ELi64ELi256ELi256ELb1ELb1ELb0ELb1ELb1ELb1EEEEEEEEEvNT_6ParamsE,@"STO_CUDA_ENTRY STV_DEFAULT"
_ZN7cutlass13device_kernelIN5flash19enable_sm80_to_sm89INS1_16FlashAttnFwdSm80INS1_25CollectiveMainloopFwdSm80ILi8ELi2ELb0EN4cute5tupleIJNS5_1CILi128EEENS7_ILi64EEENS7_ILi192EEEEEELi192ENS_6half_tEfNS_4arch4Sm80ELb1ELb0ELb0ELb1ELb1ELb0ELb1ELb1EEENS1_21CollectiveEpilogueFwdINS6_IJS8_SA_S9_EEENS6_IJNS7_ILi1EEESI_SI_EEESC_SE_Li256ELb1ELb1ELb1ELb0EEENS1_36VarlenDynamicPersistentTileSchedulerILi128ELi64ELi256ELi256ELb1ELb1ELb0ELb1ELb1ELb1EEEEEEEEEvNT_6ParamsE:
[----:B------:R-:W-:Y:S01]  /*0000*/  LDC R1, c[0x0][0x28] ;  /* 0x00000a00ff017b82 */ /* 0x000fe20000000800 */
[----:B------:R-:W-:Y:S05]  /*0010*/  EXIT ;  /* 0x000000000000794d */ /* 0x000fea0003800000 */
.L_x_16:
        /* <DEDUP_REMOVED lines=14> */
.L_x_34:


//--------------------- .text._ZN7cutlass13device_kernelIN5flash19enable_sm80_to_sm89INS1_16FlashAttnFwdSm80INS1_25CollectiveMainloopFwdSm80ILi8ELi2ELb0EN4cute5tupleIJNS5_1CILi128EEENS7_ILi64EEENS7_ILi192EEEEEELi192ENS_6half_tEfNS_4arch4Sm80ELb1ELb0ELb0ELb1ELb1ELb1ELb1ELb1EEENS1_21CollectiveEpilogueFwdINS6_IJS8_SA_S9_EEENS6_IJNS7_ILi1EEESI_SI_EEESC_SE_Li256ELb1ELb1ELb1ELb0EEENS1_36VarlenDynamicPersistentTileSchedulerILi128ELi64ELi256ELi256ELb1ELb1ELb0ELb1ELb1ELb1EEEEEEEEEvNT_6ParamsE --------------------------
	.section	.text._ZN7cutlass13device_kernelIN5flash19enable_sm80_to_sm89INS1_16FlashAttnFwdSm80INS1_25CollectiveMainloopFwdSm80ILi8ELi2ELb0EN4cute5tupleIJNS5_1CILi128EEENS7_ILi64EEENS7_ILi192EEEEEELi192ENS_6half_tEfNS_4arch4Sm80ELb1ELb0ELb0ELb1ELb1ELb1ELb1ELb1EEENS1_21CollectiveEpilogueFwdINS6_IJS8_SA_S9_EEENS6_IJNS7_ILi1EEESI_SI_EEESC_SE_Li256ELb1ELb1ELb1ELb0EEENS1_36VarlenDynamicPersistentTileSchedulerILi128ELi64ELi256ELi256ELb1ELb1ELb0ELb1ELb1ELb1EEEEEEEEEvNT_6ParamsE,"ax",@progbits
	.align	128
.text._ZN7cutlass13device_kernelIN5flash19enable_sm80_to_sm89INS1_16FlashAttnFwdSm80INS1_25CollectiveMainloopFwdSm80ILi8ELi2ELb0EN4cute5tupleIJNS5_1CILi128EEENS7_ILi64EEENS7_ILi192EEEEEELi192ENS_6half_tEfNS_4arch4Sm80ELb1ELb0ELb0ELb1ELb1ELb1ELb1ELb1EEENS1_21CollectiveEpilogueFwdINS6_IJS8_SA_S9_EEENS6_IJNS7_ILi1EEESI_SI_EEESC_SE_Li256ELb1ELb1ELb1ELb0EEENS1_36VarlenDynamicPersistentTileSchedulerILi128ELi64ELi256ELi256ELb1ELb1ELb0ELb1ELb1ELb1EEEEEEEEEvNT_6ParamsE:
        .type           _ZN7cutlass13device_kernelIN5flash19enable_sm80_to_sm89INS1_16FlashAttnFwdSm80INS1_25CollectiveMainloopFwdSm80ILi8ELi2ELb0EN4cute5tupleIJNS5_1CILi128EEENS7_ILi64EEENS7_ILi192EEEEEELi192ENS_6half_tEfNS_4arch4Sm80ELb1ELb0ELb0ELb1ELb1ELb1ELb1ELb1EEENS1_21CollectiveEpilogueFwdINS6_IJS8_SA_S9_EEENS6_IJNS7_ILi1EEESI_SI_EEESC_SE_Li256ELb1ELb1ELb1ELb0EEENS1_36VarlenDynamicPersistentTileSchedulerILi128ELi64ELi256ELi256ELb1ELb1ELb0ELb1ELb1ELb1EEEEEEEEEvNT_6ParamsE,@function
        .size           _ZN7cutlass13device_kernelIN5flash19enable_sm80_to_sm89INS1_16FlashAttnFwdSm80INS1_25CollectiveMainloopFwdSm80ILi8ELi2ELb0EN4cute5tupleIJNS5_1CILi128EEENS7_ILi64EEENS7_ILi192EEEEEELi192ENS_6half_tEfNS_4arch4Sm80ELb1ELb0ELb0ELb1ELb1ELb1ELb1ELb1EEENS1_21CollectiveEpilogueFwdINS6_IJS8_SA_S9_EEENS6_IJNS7_ILi1EEESI_SI_EEESC_SE_Li256ELb1ELb1ELb1ELb0EEENS1_36VarlenDynamicPersistentTileSchedulerILi128ELi64ELi256ELi256ELb1ELb1ELb0ELb1ELb1ELb1EEEEEEEEEvNT_6ParamsE,(.L_x_35 - _ZN7cutlass13device_kernelIN5flash19enable_sm80_to_sm89INS1_16FlashAttnFwdSm80INS1_25CollectiveMainloopFwdSm80ILi8ELi2ELb0EN4cute5tupleIJNS5_1CILi128EEENS7_ILi64EEENS7_ILi192EEEEEELi192ENS_6half_tEfNS_4arch4Sm80ELb1ELb0ELb0ELb1ELb1ELb1ELb1ELb1EEENS1_21CollectiveEpilogueFwdINS6_IJS8_SA_S9_EEENS6_IJNS7_ILi1EEESI_SI_EEESC_SE_Li256ELb1ELb1ELb1ELb0EEENS1_36VarlenDynamicPersistentTileSchedulerILi128ELi64ELi256ELi256ELb1ELb1ELb0ELb1ELb1ELb1EEEEEEEEEvNT_6ParamsE)
        .other          _ZN7cutlass13device_kernelIN5flash19enable_sm80_to_sm89INS1_16FlashAttnFwdSm80INS1_25CollectiveMainloopFwdSm80ILi8ELi2ELb0EN4cute5tupleIJNS5_1CILi128EEENS7_ILi64EEENS7_ILi192EEEEEELi192ENS_6half_tEfNS_4arch4Sm80ELb1ELb0ELb0ELb1ELb1ELb1ELb1ELb1EEENS1_21CollectiveEpilogueFwdINS6_IJS8_SA_S9_EEENS6_IJNS7_ILi1EEESI_SI_EEESC_SE_Li256ELb1ELb1ELb1ELb0EEENS1_36VarlenDynamicPersistentTileSchedulerILi128ELi64ELi256ELi256ELb1ELb1ELb0ELb1ELb1ELb1EEEEEEEEEvNT_6ParamsE,@"STO_CUDA_ENTRY STV_DEFAULT"
_ZN7cutlass13device_kernelIN5flash19enable_sm80_to_sm89INS1_16FlashAttnFwdSm80INS1_25CollectiveMainloopFwdSm80ILi8ELi2ELb0EN4cute5tupleIJNS5_1CILi128EEENS7_ILi64EEENS7_ILi192EEEEEELi192ENS_6half_tEfNS_4arch4Sm80ELb1ELb0ELb0ELb1ELb1ELb1ELb1ELb1EEENS1_21CollectiveEpilogueFwdINS6_IJS8_SA_S9_EEENS6_IJNS7_ILi1EEESI_SI_EEESC_SE_Li256ELb1ELb1ELb1ELb0EEENS1_36VarlenDynamicPersistentTileSchedulerILi128ELi64ELi256ELi256ELb1ELb1ELb0ELb1ELb1ELb1EEEEEEEEEvNT_6ParamsE:
[----:B------:R-:W-:Y:S01]  /*0000*/  LDC R1, c[0x0][0x28] ;  /* 0x00000a00ff017b82 */ /* 0x000fe20000000800 */
[----:B------:R-:W-:Y:S05]  /*0010*/  EXIT ;  /* 0x000000000000794d */ /* 0x000fea0003800000 */
.L_x_17:
        /* <DEDUP_REMOVED lines=14> */
.L_x_35:


//--------------------- .nv.shared.reserved.0     --------------------------
	.section	.nv.shared.reserved.0,"aw",@nobits
	.weak		__nv_reservedSMEM_offset_0_alias
	.size		__nv_reservedSMEM_offset_0_alias, 0, 0
	.other		__nv_reservedSMEM_offset_0_alias,@"STO_CUDA_RESERVED_SHARED STV_DEFAULT"
__nv_reservedSMEM_offset_0_alias:
	.zero		0


//--------------------- .nv.global                --------------------------
	.section	.nv.global,"aw",@nobits
.nv.global:
	.type		_ZN78_INTERNAL_f5b7be85_42_flash_fwd_hdim192_fp16_paged_split_sm80_cu_3fbc093a_31314cute1_E,@object
	.size		_ZN78_INTERNAL_f5b7be85_42_flash_fwd_hdim192_fp16_paged_split_sm80_cu_3fbc093a_31314cute1_E,(_ZN78_INTERNAL_f5b7be85_42_flash_fwd_hdim192_fp16_paged_split_sm80_cu_3fbc093a_31314cuda3std3__45__cpo6cbeginE - _ZN78_INTERNAL_f5b7be85_42_flash_fwd_hdim192_fp16_paged_split_sm80_cu_3fbc093a_31314cute1_E)
_ZN78_INTERNAL_f5b7be85_42_flash_fwd_hdim192_fp16_paged_split_sm80_cu_3fbc093a_31314cute1_E:
	.zero		1
	.type		_ZN78_INTERNAL_f5b7be85_42_flash_fwd_hdim192_fp16_paged_split_sm80_cu_3fbc093a_31314cuda3std3__45__cpo6cbeginE,@object
	.size		_ZN78_INTERNAL_f5b7be85_42_flash_fwd_hdim192_fp16_paged_split_sm80_cu_3fbc093a_31314cuda3std3__45__cpo6cbeginE,(_ZN78_INTERNAL_f5b7be85_42_flash_fwd_hdim192_fp16_paged_split_sm80_cu_3fbc093a_31314cuda3std3__48in_placeE - _ZN78_INTERNAL_f5b7be85_42_flash_fwd_hdim192_fp16_paged_split_sm80_cu_3fbc093a_31314cuda3std3__45__cpo6cbeginE)
_ZN78_INTERNAL_f5b7be85_42_flash_fwd_hdim192_fp16_paged_split_sm80_cu_3fbc093a_31314cuda3std3__45__cpo6cbeginE:
	.zero		1
	.type		_ZN78_INTERNAL_f5b7be85_42_flash_fwd_hdim192_fp16_paged_split_sm80_cu_3fbc093a_31314cuda3std3__48in_placeE,@object
	.size		_ZN78_INTERNAL_f5b7be85_42_flash_fwd_hdim192_fp16_paged_split_sm80_cu_3fbc093a_31314cuda3std3__48in_placeE,(_ZN78_INTERNAL_f5b7be85_42_flash_fwd_hdim192_fp16_paged_split_sm80_cu_3fbc093a_31314cuda3std6ranges3__45__cpo9iter_moveE - _ZN78_INTERNAL_f5b7be85_42_flash_fwd_hdim192_fp16_paged_split_sm80_cu_3fbc093a_31314cuda3std3__48in_placeE)
_ZN78_INTERNAL_f5b7be85_42_flash_fwd_hdim192_fp16_paged_split_sm80_cu_3fbc093a_31314cuda3std3__48in_placeE:
	.zero		1
	.type		_ZN78_INTERNAL_f5b7be85_42_flash_fwd_hdim192_fp16_paged_split_sm80_cu_3fbc093a_31314cuda3std6ranges3__45__cpo9iter_moveE,@object
	.size		_ZN78_INTERNAL_f5b7be85_42_flash_fwd_hdim192_fp16_paged_split_sm80_cu_3fbc093a_31314cuda3std6ranges3__45__cpo9iter_moveE,(_ZN78_INTERNAL_f5b7be85_42_flash_fwd_hdim192_fp16_paged_split_sm80_cu_3fbc093a_31314cuda3std3__45__cpo5beginE - _ZN78_INTERNAL_f5b7be85_42_flash_fwd_hdim192_fp16_paged_split_sm80_cu_3fbc093a_31314cuda3std6ranges3__45__cpo9iter_moveE)
_ZN78_INTERNAL_f5b7be85_42_flash_fwd_hdim192_fp16_paged_split_sm80_cu_3fbc093a_31314cuda3std6ranges3__45__cpo9iter_moveE:
	.zero		1
	.type		_ZN78_INTERNAL_f5b7be85_42_flash_fwd_hdim192_fp16_paged_split_sm80_cu_3fbc093a_31314cuda3std3__45__cpo5beginE,@object
	.size		_ZN78_INTERNAL_f5b7be85_42_flash_fwd_hdim192_fp16_paged_split_sm80_cu_3fbc093a_31314cuda3std3__45__cpo5beginE,(_ZN78_INTERNAL_f5b7be85_42_flash_fwd_hdim192_fp16_paged_split_sm80_cu_3fbc093a_31314cuda3std3__480_GLOBAL__N__f5b7be85_42_flash_fwd_hdim192_fp16_paged_split_sm80_cu_3fbc093a_31316ignoreE - _ZN78_INTERNAL_f5b7be85_42_flash_fwd_hdim192_fp16_paged_split_sm80_cu_3fbc093a_31314cuda3std3__45__cpo5beginE)
_ZN78_INTERNAL_f5b7be85_42_flash_fwd_hdim192_fp16_paged_split_sm80_cu_3fbc093a_31314cuda3std3__45__cpo5beginE:
	.zero		1
	.type		_ZN78_INTERNAL_f5b7be85_42_flash_fwd_hdim192_fp16_paged_split_sm80_cu_3fbc093a_31314cuda3std3__480_GLOBAL__N__f5b7be85_42_flash_fwd_hdim192_fp16_paged_split_sm80_cu_3fbc093a_31316ignoreE,@object
	.size		_ZN78_INTERNAL_f5b7be85_42_flash_fwd_hdim192_fp16_paged_split_sm80_cu_3fbc093a_31314cuda3std3__480_GLOBAL__N__f5b7be85_42_flash_fwd_hdim192_fp16_paged_split_sm80_cu_3fbc093a_31316ignoreE,(_ZN78_INTERNAL_f5b7be85_42_flash_fwd_hdim192_fp16_paged_split_sm80_cu_3fbc093a_31314cute7productE - _ZN78_INTERNAL_f5b7be85_42_flash_fwd_hdim192_fp16_paged_split_sm80_cu_3fbc093a_31314cuda3std3__480_GLOBAL__N__f5b7be85_42_flash_fwd_hdim192_fp16_paged_split_sm80_cu_3fbc093a_31316ignoreE)
_ZN78_INTERNAL_f5b7be85_42_flash_fwd_hdim192_fp16_paged_split_sm80_cu_3fbc093a_31314cuda3std3__480_GLOBAL__N__f5b7be85_42_flash_fwd_hdim192_fp16_paged_split_sm80_cu_3fbc093a_31316ignoreE:
	.zero		1
	.type		_ZN78_INTERNAL_f5b7be85_42_flash_fwd_hdim192_fp16_paged_split_sm80_cu_3fbc093a_31314cute7productE,@object
	.size		_ZN78_INTERNAL_f5b7be85_42_flash_fwd_hdim192_fp16_paged_split_sm80_cu_3fbc093a_31314cute7productE,(_ZN78_INTERNAL_f5b7be85_42_flash_fwd_hdim192_fp16_paged_split_sm80_cu_3fbc093a_31314cuda3std3__45__cpo3endE - _ZN78_INTERNAL_f5b7be85_42_flash_fwd_hdim192_fp16_paged_split_sm80_cu_3fbc093a_31314cute7productE)
_ZN78_INTERNAL_f5b7be85_42_flash_fwd_hdim192_fp16_paged_split_sm80_cu_3fbc093a_31314cute7productE:
	.zero		1
	.type		_ZN78_INTERNAL_f5b7be85_42_flash_fwd_hdim192_fp16_paged_split_sm80_cu_3fbc093a_31314cuda3std3__45__cpo3endE,@object
	.size		_ZN78_INTERNAL_f5b7be85_42_flash_fwd_hdim192_fp16_paged_split_sm80_cu_3fbc093a_31314cuda3std3__45__cpo3endE,(_ZN78_INTERNAL_f5b7be85_42_flash_fwd_hdim192_fp16_paged_split_sm80_cu_3fbc093a_31314cuda3std3__419piecewise_constructE - _ZN78_INTERNAL_f5b7be85_42_flash_fwd_hdim192_fp16_paged_split_sm80_cu_3fbc093a_31314cuda3std3__45__cpo3endE)
_ZN78_INTERNAL_f5b7be85_42_flash_fwd_hdim192_fp16_paged_split_sm80_cu_3fbc093a_31314cuda3std3__45__cpo3endE:
	.zero		1
	.type		_ZN78_INTERNAL_f5b7be85_42_flash_fwd_hdim192_fp16_paged_split_sm80_cu_3fbc093a_31314cuda3std3__419piecewise_constructE,@object
	.size		_ZN78_INTERNAL_f5b7be85_42_flash_fwd_hdim192_fp16_paged_split_sm80_cu_3fbc093a_31314cuda3std3__419piecewise_constructE,(_ZN78_INTERNAL_f5b7be85_42_flash_fwd_hdim192_fp16_paged_split_sm80_cu_3fbc093a_31314cuda3std3__45__cpo4cendE - _ZN78_INTERNAL_f5b7be85_42_flash_fwd_hdim192_fp16_paged_split_sm80_cu_3fbc093a_31314cuda3std3__419piecewise_constructE)
_ZN78_INTERNAL_f5b7be85_42_flash_fwd_hdim192_fp16_paged_split_sm80_cu_3fbc093a_31314cuda3std3__419piecewise_constructE:
	.zero		1
	.type		_ZN78_INTERNAL_f5b7be85_42_flash_fwd_hdim192_fp16_paged_split_sm80_cu_3fbc093a_31314cuda3std3__45__cpo4cendE,@object
	.size		_ZN78_INTERNAL_f5b7be85_42_flash_fwd_hdim192_fp16_paged_split_sm80_cu_3fbc093a_31314cuda3std3__45__cpo4cendE,(_ZN78_INTERNAL_f5b7be85_42_flash_fwd_hdim192_fp16_paged_split_sm80_cu_3fbc093a_31314cuda3std6ranges3__45__cpo4swapE - _ZN78_INTERNAL_f5b7be85_42_flash_fwd_hdim192_fp16_paged_split_sm80_cu_3fbc093a_31314cuda3std3__45__cpo4cendE)
_ZN78_INTERNAL_f5b7be85_42_flash_fwd_hdim192_fp16_paged_split_sm80_cu_3fbc093a_31314cuda3std3__45__cpo4cendE:
	.zero		1
	.type		_ZN78_INTERNAL_f5b7be85_42_flash_fwd_hdim192_fp16_paged_split_sm80_cu_3fbc093a_31314cuda3std6ranges3__45__cpo4swapE,@object
	.size		_ZN78_INTERNAL_f5b7be85_42_flash_fwd_hdim192_fp16_paged_split_sm80_cu_3fbc093a_31314cuda3std6ranges3__45__cpo4swapE,(.L_7 - _ZN78_INTERNAL_f5b7be85_42_flash_fwd_hdim192_fp16_paged_split_sm80_cu_3fbc093a_31314cuda3std6ranges3__45__cpo4swapE)
_ZN78_INTERNAL_f5b7be85_42_flash_fwd_hdim192_fp16_paged_split_sm80_cu_3fbc093a_31314cuda3std6ranges3__45__cpo4swapE:
	.zero		1
.L_7:


//--------------------- .nv.constant0._ZN7cutlass13device_kernelIN5flash19enable_sm80_to_sm89INS1_16FlashAttnFwdSm80INS1_25CollectiveMainloopFwdSm80ILi8ELi1ELb0EN4cute5tupleIJNS5_1CILi128EEENS7_ILi64EEENS7_ILi192EEEEEELi192ENS_6half_tEfNS_4arch4Sm80ELb0ELb0ELb0ELb0ELb1ELb0ELb1ELb1EEENS1_21CollectiveEpilogueFwdINS6_IJS8_SA_S9_EEENS6_IJNS7_ILi1EEESI_SI_EEESC_SE_Li256ELb0ELb1ELb1ELb0EEENS1_19SingleTileSchedulerILb0ELb1ELb1ELi128EEEEEEEEEvNT_6ParamsE --------------------------
	.section	.nv.constant0._ZN7cutlass13device_kernelIN5flash19enable_sm80_to_sm89INS1_16FlashAttnFwdSm80INS1_25CollectiveMainloopFwdSm80ILi8ELi1ELb0EN4cute5tupleIJNS5_1CILi128EEENS7_ILi64EEENS7_ILi192EEEEEELi192ENS_6half_tEfNS_4arch4Sm80ELb0ELb0ELb0ELb0ELb1ELb0ELb1ELb1EEENS1_21CollectiveEpilogueFwdINS6_IJS8_SA_S9_EEENS6_IJNS7_ILi1EEESI_SI_EEESC_SE_Li256ELb0ELb1ELb1ELb0EEENS1_19SingleTileSchedulerILb0ELb1ELb1ELi128EEEEEEEEEvNT_6ParamsE,"a",@progbits
	.sectionflags	@""
	.align	4
.nv.constant0._ZN7cutlass13device_kernelIN5flash19enable_sm80_to_sm89INS1_16FlashAttnFwdSm80INS1_25CollectiveMainloopFwdSm80ILi8ELi1ELb0EN4cute5tupleIJNS5_1CILi128EEENS7_ILi64EEENS7_ILi192EEEEEELi192ENS_6half_tEfNS_4arch4Sm80ELb0ELb0ELb0ELb0ELb1ELb0ELb1ELb1EEENS1_21CollectiveEpilogueFwdINS6_IJS8_SA_S9_EEENS6_IJNS7_ILi1EEESI_SI_EEESC_SE_Li256ELb0ELb1ELb1ELb0EEENS1_19SingleTileSchedulerILb0ELb1ELb1ELi128EEEEEEEEEvNT_6ParamsE:
	.zero		1576


//--------------------- .nv.constant0._ZN7cutlass13device_kernelIN5flash19enable_sm80_to_sm89INS1_16FlashAttnFwdSm80INS1_25CollectiveMainloopFwdSm80ILi8ELi1ELb0EN4cute5tupleIJNS5_1CILi128EEENS7_ILi64EEENS7_ILi192EEEEEELi192ENS_6half_tEfNS_4arch4Sm80ELb0ELb0ELb0ELb1ELb1ELb0ELb1ELb1EEENS1_21CollectiveEpilogueFwdINS6_IJS8_SA_S9_EEENS6_IJNS7_ILi1EEESI_SI_EEESC_SE_Li256ELb1ELb1ELb1ELb0EEENS1_36VarlenDynamicPersistentTileSchedulerILi128ELi64ELi256ELi256ELb1ELb1ELb0ELb0ELb1ELb1EEEEEEEEEvNT_6ParamsE --------------------------
	.section	.nv.constant0._ZN7cutlass13device_kernelIN5flash19enable_sm80_to_sm89INS1_16FlashAttnFwdSm80INS1_25CollectiveMainloopFwdSm80ILi8ELi1ELb0EN4cute5tupleIJNS5_1CILi128EEENS7_ILi64EEENS7_ILi192EEEEEELi192ENS_6half_tEfNS_4arch4Sm80ELb0ELb0ELb0ELb1ELb1ELb0ELb1ELb1EEENS1_21CollectiveEpilogueFwdINS6_IJS8_SA_S9_EEENS6_IJNS7_ILi1EEESI_SI_EEESC_SE_Li256ELb1ELb1ELb1ELb0EEENS1_36VarlenDynamicPersistentTileSchedulerILi128ELi64ELi256ELi256ELb1ELb1ELb0ELb0ELb1ELb1EEEEEEEEEvNT_6ParamsE,"a",@progbits
	.sectionflags	@""
	.align	4
.nv.constant0._ZN7cutlass13device_kernelIN5flash19enable_sm80_to_sm89INS1_16FlashAttnFwdSm80INS1_25CollectiveMainloopFwdSm80ILi8ELi1ELb0EN4cute5tupleIJNS5_1CILi128EEENS7_ILi64EEENS7_ILi192EEEEEELi192ENS_6half_tEfNS_4arch4Sm80ELb0ELb0ELb0ELb1ELb1ELb0ELb1ELb1EEENS1_21CollectiveEpilogueFwdINS6_IJS8_SA_S9_EEENS6_IJNS7_ILi1EEESI_SI_EEESC_SE_Li256ELb1ELb1ELb1ELb0EEENS1_36VarlenDynamicPersistentTileSchedulerILi128ELi64ELi256ELi256ELb1ELb1ELb0ELb0ELb1ELb1EEEEEEEEEvNT_6ParamsE:
	.zero		1608


//--------------------- .nv.constant0._ZN7cutlass13device_kernelIN5flash19enable_sm80_to_sm89INS1_16FlashAttnFwdSm80INS1_25CollectiveMainloopFwdSm80ILi8ELi1ELb0EN4cute5tupleIJNS5_1CILi128EEENS7_ILi64EEENS7_ILi192EEEEEELi192ENS_6half_tEfNS_4arch4Sm80ELb0ELb0ELb0ELb1ELb1ELb1ELb1ELb1EEENS1_21CollectiveEpilogueFwdINS6_IJS8_SA_S9_EEENS6_IJNS7_ILi1EEESI_SI_EEESC_SE_Li256ELb1ELb1ELb1ELb0EEENS1_36VarlenDynamicPersistentTileSchedulerILi128ELi64ELi256ELi256ELb1ELb1ELb0ELb0ELb1ELb1EEEEEEEEEvNT_6ParamsE --------------------------
	.section	.nv.constant0._ZN7cutlass13device_kernelIN5flash19enable_sm80_to_sm89INS1_16FlashAttnFwdSm80INS1_25CollectiveMainloopFwdSm80ILi8ELi1ELb0EN4cute5tupleIJNS5_1CILi128EEENS7_ILi64EEENS7_ILi192EEEEEELi192ENS_6half_tEfNS_4arch4Sm80ELb0ELb0ELb0ELb1ELb1ELb1ELb1ELb1EEENS1_21CollectiveEpilogueFwdINS6_IJS8_SA_S9_EEENS6_IJNS7_ILi1EEESI_SI_EEESC_SE_Li256ELb1ELb1ELb1ELb0EEENS1_36VarlenDynamicPersistentTileSchedulerILi128ELi64ELi256ELi256ELb1ELb1ELb0ELb0ELb1ELb1EEEEEEEEEvNT_6ParamsE,"a",@progbits
	.sectionflags	@""
	.align	4
.nv.constant0._ZN7cutlass13device_kernelIN5flash19enable_sm80_to_sm89INS1_16FlashAttnFwdSm80INS1_25CollectiveMainloopFwdSm80ILi8ELi1ELb0EN4cute5tupleIJNS5_1CILi128EEENS7_ILi64EEENS7_ILi192EEEEEELi192ENS_6half_tEfNS_4arch4Sm80ELb0ELb0ELb0ELb1ELb1ELb1ELb1ELb1EEENS1_21CollectiveEpilogueFwdINS6_IJS8_SA_S9_EEENS6_IJNS7_ILi1EEESI_SI_EEESC_SE_Li256ELb1ELb1ELb1ELb0EEENS1_36VarlenDynamicPersistentTileSchedulerILi128ELi64ELi256ELi256ELb1ELb1ELb0ELb0ELb1ELb1EEEEEEEEEvNT_6ParamsE:
	.zero		1608


//--------------------- .nv.constant0._ZN7cutlass13device_kernelIN5flash19enable_sm80_to_sm89INS1_16FlashAttnFwdSm80INS1_25CollectiveMainloopFwdSm80ILi8ELi1ELb0EN4cute5tupleIJNS5_1CILi128EEENS7_ILi64EEENS7_ILi192EEEEEELi192ENS_6half_tEfNS_4arch4Sm80ELb0ELb1ELb0ELb0ELb1ELb0ELb1ELb1EEENS1_21CollectiveEpilogueFwdINS6_IJS8_SA_S9_EEENS6_IJNS7_ILi1EEESI_SI_EEESC_SE_Li256ELb0ELb1ELb1ELb0EEENS1_19SingleTileSchedulerILb0ELb1ELb1ELi128EEEEEEEEEvNT_6ParamsE --------------------------
	.section	.nv.constant0._ZN7cutlass13device_kernelIN5flash19enable_sm80_to_sm89INS1_16FlashAttnFwdSm80INS1_25CollectiveMainloopFwdSm80ILi8ELi1ELb0EN4cute5tupleIJNS5_1CILi128EEENS7_ILi64EEENS7_ILi192EEEEEELi192ENS_6half_tEfNS_4arch4Sm80ELb0ELb1ELb0ELb0ELb1ELb0ELb1ELb1EEENS1_21CollectiveEpilogueFwdINS6_IJS8_SA_S9_EEENS6_IJNS7_ILi1EEESI_SI_EEESC_SE_Li256ELb0ELb1ELb1ELb0EEENS1_19SingleTileSchedulerILb0ELb1ELb1ELi128EEEEEEEEEvNT_6ParamsE,"a",@progbits
	.sectionflags	@""
	.align	4
.nv.constant0._ZN7cutlass13device_kernelIN5flash19enable_sm80_to_sm89INS1_16FlashAttnFwdSm80INS1_25CollectiveMainloopFwdSm80ILi8ELi1ELb0EN4cute5tupleIJNS5_1CILi128EEENS7_ILi64EEENS7_ILi192EEEEEELi192ENS_6half_tEfNS_4arch4Sm80ELb0ELb1ELb0ELb0ELb1ELb0ELb1ELb1EEENS1_21CollectiveEpilogueFwdINS6_IJS8_SA_S9_EEENS6_IJNS7_ILi1EEESI_SI_EEESC_SE_Li256ELb0ELb1ELb1ELb0EEENS1_19SingleTileSchedulerILb0ELb1ELb1ELi128EEEEEEEEEvNT_6ParamsE:
	.zero		1576


//--------------------- .nv.constant0._ZN7cutlass13device_kernelIN5flash19enable_sm80_to_sm89INS1_16FlashAttnFwdSm80INS1_25CollectiveMainloopFwdSm80ILi8ELi1ELb0EN4cute5tupleIJNS5_1CILi128EEENS7_ILi64EEENS7_ILi192EEEEEELi192ENS_6half_tEfNS_4arch4Sm80ELb0ELb1ELb0ELb1ELb1ELb0ELb1ELb1EEENS1_21CollectiveEpilogueFwdINS6_IJS8_SA_S9_EEENS6_IJNS7_ILi1EEESI_SI_EEESC_SE_Li256ELb1ELb1ELb1ELb0EEENS1_36VarlenDynamicPersistentTileSchedulerILi128ELi64ELi256ELi256ELb1ELb1ELb0ELb1ELb0ELb1EEEEEEEEEvNT_6ParamsE --------------------------
	.section	.nv.constant0._ZN7cutlass13device_kernelIN5flash19enable_sm80_to_sm89INS1_16FlashAttnFwdSm80INS1_25CollectiveMainloopFwdSm80ILi8ELi1ELb0EN4cute5tupleIJNS5_1CILi128EEENS7_ILi64EEENS7_ILi192EEEEEELi192ENS_6half_tEfNS_4arch4Sm80ELb0ELb1ELb0ELb1ELb1ELb0ELb1ELb1EEENS1_21CollectiveEpilogueFwdINS6_IJS8_SA_S9_EEENS6_IJNS7_ILi1EEESI_SI_EEESC_SE_Li256ELb1ELb1ELb1ELb0EEENS1_36VarlenDynamicPersistentTileSchedulerILi128ELi64ELi256ELi256ELb1ELb1ELb0ELb1ELb0ELb1EEEEEEEEEvNT_6ParamsE,"a",@progbits
	.sectionflags	@""
	.align	4
.nv.constant0._ZN7cutlass13device_kernelIN5flash19enable_sm80_to_sm89INS1_16FlashAttnFwdSm80INS1_25CollectiveMainloopFwdSm80ILi8ELi1ELb0EN4cute5tupleIJNS5_1CILi128EEENS7_ILi64EEENS7_ILi192EEEEEELi192ENS_6half_tEfNS_4arch4Sm80ELb0ELb1ELb0ELb1ELb1ELb0ELb1ELb1EEENS1_21CollectiveEpilogueFwdINS6_IJS8_SA_S9_EEENS6_IJNS7_ILi1EEESI_SI_EEESC_SE_Li256ELb1ELb1ELb1ELb0EEENS1_36VarlenDynamicPersistentTileSchedulerILi128ELi64ELi256ELi256ELb1ELb1ELb0ELb1ELb0ELb1EEEEEEEEEvNT_6ParamsE:
	.zero		1608


//--------------------- .nv.constant0._ZN7cutlass13device_kernelIN5flash19enable_sm80_to_sm89INS1_16FlashAttnFwdSm80INS1_25CollectiveMainloopFwdSm80ILi8ELi1ELb0EN4cute5tupleIJNS5_1CILi128EEENS7_ILi64EEENS7_ILi192EEEEEELi192ENS_6half_tEfNS_4arch4Sm80ELb0ELb1ELb0ELb1ELb1ELb1ELb1ELb1EEENS1_21CollectiveEpilogueFwdINS6_IJS8_SA_S9_EEENS6_IJNS7_ILi1EEESI_SI_EEESC_SE_Li256ELb1ELb1ELb1ELb0EEENS1_36VarlenDynamicPersistentTileSchedulerILi128ELi64ELi256ELi256ELb1ELb1ELb0ELb1ELb0ELb1EEEEEEEEEvNT_6ParamsE --------------------------
	.section	.nv.constant0._ZN7cutlass13device_kernelIN5flash19enable_sm80_to_sm89INS1_16FlashAttnFwdSm80INS1_25CollectiveMainloopFwdSm80ILi8ELi1ELb0EN4cute5tupleIJNS5_1CILi128EEENS7_ILi64EEENS7_ILi192EEEEEELi192ENS_6half_tEfNS_4arch4Sm80ELb0ELb1ELb0ELb1ELb1ELb1ELb1ELb1EEENS1_21CollectiveEpilogueFwdINS6_IJS8_SA_S9_EEENS6_IJNS7_ILi1EEESI_SI_EEESC_SE_Li256ELb1ELb1ELb1ELb0EEENS1_36VarlenDynamicPersistentTileSchedulerILi128ELi64ELi256ELi256ELb1ELb1ELb0ELb1ELb0ELb1EEEEEEEEEvNT_6ParamsE,"a",@progbits
	.sectionflags	@""
	.align	4
.nv.constant0._ZN7cutlass13device_kernelIN5flash19enable_sm80_to_sm89INS1_16FlashAttnFwdSm80INS1_25CollectiveMainloopFwdSm80ILi8ELi1ELb0EN4cute5tupleIJNS5_1CILi128EEENS7_ILi64EEENS7_ILi192EEEEEELi192ENS_6half_tEfNS_4arch4Sm80ELb0ELb1ELb0ELb1ELb1ELb1ELb1ELb1EEENS1_21CollectiveEpilogueFwdINS6_IJS8_SA_S9_EEENS6_IJNS7_ILi1EEESI_SI_EEESC_SE_Li256ELb1ELb1ELb1ELb0EEENS1_36VarlenDynamicPersistentTileSchedulerILi128ELi64ELi256ELi256ELb1ELb1ELb0ELb1ELb0ELb1EEEEEEEEEvNT_6ParamsE:
	.zero		1608


//--------------------- .nv.constant0._ZN7cutlass13device_kernelIN5flash19enable_sm80_to_sm89INS1_16FlashAttnFwdSm80INS1_25CollectiveMainloopFwdSm80ILi8ELi1ELb0EN4cute5tupleIJNS5_1CILi128EEENS7_ILi64EEENS7_ILi192EEEEEELi192ENS_6half_tEfNS_4arch4Sm80ELb1ELb0ELb0ELb0ELb1ELb0ELb1ELb1EEENS1_21CollectiveEpilogueFwdINS6_IJS8_SA_S9_EEENS6_IJNS7_ILi1EEESI_SI_EEESC_SE_Li256ELb0ELb1ELb1ELb0EEENS1_30DynamicPersistentTileSchedulerILi256ELi256ELb1ELb1ELb0EEEEEEEEEvNT_6ParamsE --------------------------
	.section	.nv.constant0._ZN7cutlass13device_kernelIN5flash19enable_sm80_to_sm89INS1_16FlashAttnFwdSm80INS1_25CollectiveMainloopFwdSm80ILi8ELi1ELb0EN4cute5tupleIJNS5_1CILi128EEENS7_ILi64EEENS7_ILi192EEEEEELi192ENS_6half_tEfNS_4arch4Sm80ELb1ELb0ELb0ELb0ELb1ELb0ELb1ELb1EEENS1_21CollectiveEpilogueFwdINS6_IJS8_SA_S9_EEENS6_IJNS7_ILi1EEESI_SI_EEESC_SE_Li256ELb0ELb1ELb1ELb0EEENS1_30DynamicPersistentTileSchedulerILi256ELi256ELb1ELb1ELb0EEEEEEEEEvNT_6ParamsE,"a",@progbits
	.sectionflags	@""
	.align	4
.nv.constant0._ZN7cutlass13device_kernelIN5flash19enable_sm80_to_sm89INS1_16FlashAttnFwdSm80INS1_25CollectiveMainloopFwdSm80ILi8ELi1ELb0EN4cute5tupleIJNS5_1CILi128EEENS7_ILi64EEENS7_ILi192EEEEEELi192ENS_6half_tEfNS_4arch4Sm80ELb1ELb0ELb0ELb0ELb1ELb0ELb1ELb1EEENS1_21CollectiveEpilogueFwdINS6_IJS8_SA_S9_EEENS6_IJNS7_ILi1EEESI_SI_EEESC_SE_Li256ELb0ELb1ELb1ELb0EEENS1_30DynamicPersistentTileSchedulerILi256ELi256ELb1ELb1ELb0EEEEEEEEEvNT_6ParamsE:
	.zero		1592


//--------------------- .nv.constant0._ZN7cutlass13device_kernelIN5flash19enable_sm80_to_sm89INS1_16FlashAttnFwdSm80INS1_25CollectiveMainloopFwdSm80ILi8ELi1ELb0EN4cute5tupleIJNS5_1CILi128EEENS7_ILi64EEENS7_ILi192EEEEEELi192ENS_6half_tEfNS_4arch4Sm80ELb1ELb0ELb0ELb1ELb1ELb0ELb1ELb1EEENS1_21CollectiveEpilogueFwdINS6_IJS8_SA_S9_EEENS6_IJNS7_ILi1EEESI_SI_EEESC_SE_Li256ELb1ELb1ELb1ELb0EEENS1_36VarlenDynamicPersistentTileSchedulerILi128ELi64ELi256ELi256ELb1ELb1ELb0ELb1ELb1ELb1EEEEEEEEEvNT_6ParamsE --------------------------
	.section	.nv.constant0._ZN7cutlass13device_kernelIN5flash19enable_sm80_to_sm89INS1_16FlashAttnFwdSm80INS1_25CollectiveMainloopFwdSm80ILi8ELi1ELb0EN4cute5tupleIJNS5_1CILi128EEENS7_ILi64EEENS7_ILi192EEEEEELi192ENS_6half_tEfNS_4arch4Sm80ELb1ELb0ELb0ELb1ELb1ELb0ELb1ELb1EEENS1_21CollectiveEpilogueFwdINS6_IJS8_SA_S9_EEENS6_IJNS7_ILi1EEESI_SI_EEESC_SE_Li256ELb1ELb1ELb1ELb0EEENS1_36VarlenDynamicPersistentTileSchedulerILi128ELi64ELi256ELi256ELb1ELb1ELb0ELb1ELb1ELb1EEEEEEEEEvNT_6ParamsE,"a",@progbits
	.sectionflags	@""
	.align	4
.nv.constant0._ZN7cutlass13device_kernelIN5flash19enable_sm80_to_sm89INS1_16FlashAttnFwdSm80INS1_25CollectiveMainloopFwdSm80ILi8ELi1ELb0EN4cute5tupleIJNS5_1CILi128EEENS7_ILi64EEENS7_ILi192EEEEEELi192ENS_6half_tEfNS_4arch4Sm80ELb1ELb0ELb0ELb1ELb1ELb0ELb1ELb1EEENS1_21CollectiveEpilogueFwdINS6_IJS8_SA_S9_EEENS6_IJNS7_ILi1EEESI_SI_EEESC_SE_Li256ELb1ELb1ELb1ELb0EEENS1_36VarlenDynamicPersistentTileSchedulerILi128ELi64ELi256ELi256ELb1ELb1ELb0ELb1ELb1ELb1EEEEEEEEEvNT_6ParamsE:
	.zero		1608


//--------------------- .nv.constant0._ZN7cutlass13device_kernelIN5flash19enable_sm80_to_sm89INS1_16FlashAttnFwdSm80INS1_25CollectiveMainloopFwdSm80ILi8ELi1ELb0EN4cute5tupleIJNS5_1CILi128EEENS7_ILi64EEENS7_ILi192EEEEEELi192ENS_6half_tEfNS_4arch4Sm80ELb1ELb0ELb0ELb1ELb1ELb1ELb1ELb1EEENS1_21CollectiveEpilogueFwdINS6_IJS8_SA_S9_EEENS6_IJNS7_ILi1EEESI_SI_EEESC_SE_Li256ELb1ELb1ELb1ELb0EEENS1_36VarlenDynamicPersistentTileSchedulerILi128ELi64ELi256ELi256ELb1ELb1ELb0ELb1ELb1ELb1EEEEEEEEEvNT_6ParamsE --------------------------
	.section	.nv.constant0._ZN7cutlass13device_kernelIN5flash19enable_sm80_to_sm89INS1_16FlashAttnFwdSm80INS1_25CollectiveMainloopFwdSm80ILi8ELi1ELb0EN4cute5tupleIJNS5_1CILi128EEENS7_ILi64EEENS7_ILi192EEEEEELi192ENS_6half_tEfNS_4arch4Sm80ELb1ELb0ELb0ELb1ELb1ELb1ELb1ELb1EEENS1_21CollectiveEpilogueFwdINS6_IJS8_SA_S9_EEENS6_IJNS7_ILi1EEESI_SI_EEESC_SE_Li256ELb1ELb1ELb1ELb0EEENS1_36VarlenDynamicPersistentTileSchedulerILi128ELi64ELi256ELi256ELb1ELb1ELb0ELb1ELb1ELb1EEEEEEEEEvNT_6ParamsE,"a",@progbits
	.sectionflags	@""
	.align	4
.nv.constant0._ZN7cutlass13device_kernelIN5flash19enable_sm80_to_sm89INS1_16FlashAttnFwdSm80INS1_25CollectiveMainloopFwdSm80ILi8ELi1ELb0EN4cute5tupleIJNS5_1CILi128EEENS7_ILi64EEENS7_ILi192EEEEEELi192ENS_6half_tEfNS_4arch4Sm80ELb1ELb0ELb0ELb1ELb1ELb1ELb1ELb1EEENS1_21CollectiveEpilogueFwdINS6_IJS8_SA_S9_EEENS6_IJNS7_ILi1EEESI_SI_EEESC_SE_Li256ELb1ELb1ELb1ELb0EEENS1_36VarlenDynamicPersistentTileSchedulerILi128ELi64ELi256ELi256ELb1ELb1ELb0ELb1ELb1ELb1EEEEEEEEEvNT_6ParamsE:
	.zero		1608


//--------------------- .nv.constant0._ZN7cutlass13device_kernelIN5flash19enable_sm80_to_sm89INS1_16FlashAttnFwdSm80INS1_25CollectiveMainloopFwdSm80ILi8ELi2ELb0EN4cute5tupleIJNS5_1CILi128EEENS7_ILi64EEENS7_ILi192EEEEEELi192ENS_6half_tEfNS_4arch4Sm80ELb0ELb0ELb0ELb0ELb1ELb0ELb1ELb1EEENS1_21CollectiveEpilogueFwdINS6_IJS8_SA_S9_EEENS6_IJNS7_ILi1EEESI_SI_EEESC_SE_Li256ELb0ELb1ELb1ELb0EEENS1_19SingleTileSchedulerILb0ELb1ELb1ELi128EEEEEEEEEvNT_6ParamsE --------------------------
	.section	.nv.constant0._ZN7cutlass13device_kernelIN5flash19enable_sm80_to_sm89INS1_16FlashAttnFwdSm80INS1_25CollectiveMainloopFwdSm80ILi8ELi2ELb0EN4cute5tupleIJNS5_1CILi128EEENS7_ILi64EEENS7_ILi192EEEEEELi192ENS_6half_tEfNS_4arch4Sm80ELb0ELb0ELb0ELb0ELb1ELb0ELb1ELb1EEENS1_21CollectiveEpilogueFwdINS6_IJS8_SA_S9_EEENS6_IJNS7_ILi1EEESI_SI_EEESC_SE_Li256ELb0ELb1ELb1ELb0EEENS1_19SingleTileSchedulerILb0ELb1ELb1ELi128EEEEEEEEEvNT_6ParamsE,"a",@progbits
	.sectionflags	@""
	.align	4
.nv.constant0._ZN7cutlass13device_kernelIN5flash19enable_sm80_to_sm89INS1_16FlashAttnFwdSm80INS1_25CollectiveMainloopFwdSm80ILi8ELi2ELb0EN4cute5tupleIJNS5_1CILi128EEENS7_ILi64EEENS7_ILi192EEEEEELi192ENS_6half_tEfNS_4arch4Sm80ELb0ELb0ELb0ELb0ELb1ELb0ELb1ELb1EEENS1_21CollectiveEpilogueFwdINS6_IJS8_SA_S9_EEENS6_IJNS7_ILi1EEESI_SI_EEESC_SE_Li256ELb0ELb1ELb1ELb0EEENS1_19SingleTileSchedulerILb0ELb1ELb1ELi128EEEEEEEEEvNT_6ParamsE:
	.zero		1576


//--------------------- .nv.constant0._ZN7cutlass13device_kernelIN5flash19enable_sm80_to_sm89INS1_16FlashAttnFwdSm80INS1_25CollectiveMainloopFwdSm80ILi8ELi2ELb0EN4cute5tupleIJNS5_1CILi128EEENS7_ILi64EEENS7_ILi192EEEEEELi192ENS_6half_tEfNS_4arch4Sm80ELb0ELb0ELb0ELb1ELb1ELb0ELb1ELb1EEENS1_21CollectiveEpilogueFwdINS6_IJS8_SA_S9_EEENS6_IJNS7_ILi1EEESI_SI_EEESC_SE_Li256ELb1ELb1ELb1ELb0EEENS1_36VarlenDynamicPersistentTileSchedulerILi128ELi64ELi256ELi256ELb1ELb1ELb0ELb0ELb1ELb1EEEEEEEEEvNT_6ParamsE --------------------------
	.section	.nv.constant0._ZN7cutlass13device_kernelIN5flash19enable_sm80_to_sm89INS1_16FlashAttnFwdSm80INS1_25CollectiveMainloopFwdSm80ILi8ELi2ELb0EN4cute5tupleIJNS5_1CILi128EEENS7_ILi64EEENS7_ILi192EEEEEELi192ENS_6half_tEfNS_4arch4Sm80ELb0ELb0ELb0ELb1ELb1ELb0ELb1ELb1EEENS1_21CollectiveEpilogueFwdINS6_IJS8_SA_S9_EEENS6_IJNS7_ILi1EEESI_SI_EEESC_SE_Li256ELb1ELb1ELb1ELb0EEENS1_36VarlenDynamicPersistentTileSchedulerILi128ELi64ELi256ELi256ELb1ELb1ELb0ELb0ELb1ELb1EEEEEEEEEvNT_6ParamsE,"a",@progbits
	.sectionflags	@""
	.align	4
.nv.constant0._ZN7cutlass13device_kernelIN5flash19enable_sm80_to_sm89INS1_16FlashAttnFwdSm80INS1_25CollectiveMainloopFwdSm80ILi8ELi2ELb0EN4cute5tupleIJNS5_1CILi128EEENS7_ILi64EEENS7_ILi192EEEEEELi192ENS_6half_tEfNS_4arch4Sm80ELb0ELb0ELb0ELb1ELb1ELb0ELb1ELb1EEENS1_21CollectiveEpilogueFwdINS6_IJS8_SA_S9_EEENS6_IJNS7_ILi1EEESI_SI_EEESC_SE_Li256ELb1ELb1ELb1ELb0EEENS1_36VarlenDynamicPersistentTileSchedulerILi128ELi64ELi256ELi256ELb1ELb1ELb0ELb0ELb1ELb1EEEEEEEEEvNT_6ParamsE:
	.zero		1608


//--------------------- .nv.constant0._ZN7cutlass13device_kernelIN5flash19enable_sm80_to_sm89INS1_16FlashAttnFwdSm80INS1_25CollectiveMainloopFwdSm80ILi8ELi2ELb0EN4cute5tupleIJNS5_1CILi128EEENS7_ILi64EEENS7_ILi192EEEEEELi192ENS_6half_tEfNS_4arch4Sm80ELb0ELb0ELb0ELb1ELb1ELb1ELb1ELb1EEENS1_21CollectiveEpilogueFwdINS6_IJS8_SA_S9_EEENS6_IJNS7_ILi1EEESI_SI_EEESC_SE_Li256ELb1ELb1ELb1ELb0EEENS1_36VarlenDynamicPersistentTileSchedulerILi128ELi64ELi256ELi256ELb1ELb1ELb0ELb0ELb1ELb1EEEEEEEEEvNT_6ParamsE --------------------------
	.section	.nv.constant0._ZN7cutlass13device_kernelIN5flash19enable_sm80_to_sm89INS1_16FlashAttnFwdSm80INS1_25CollectiveMainloopFwdSm80ILi8ELi2ELb0EN4cute5tupleIJNS5_1CILi128EEENS7_ILi64EEENS7_ILi192EEEEEELi192ENS_6half_tEfNS_4arch4Sm80ELb0ELb0ELb0ELb1ELb1ELb1ELb1ELb1EEENS1_21CollectiveEpilogueFwdINS6_IJS8_SA_S9_EEENS6_IJNS7_ILi1EEESI_SI_EEESC_SE_Li256ELb1ELb1ELb1ELb0EEENS1_36VarlenDynamicPersistentTileSchedulerILi128ELi64ELi256ELi256ELb1ELb1ELb0ELb0ELb1ELb1EEEEEEEEEvNT_6ParamsE,"a",@progbits
	.sectionflags	@""
	.align	4
.nv.constant0._ZN7cutlass13device_kernelIN5flash19enable_sm80_to_sm89INS1_16FlashAttnFwdSm80INS1_25CollectiveMainloopFwdSm80ILi8ELi2ELb0EN4cute5tupleIJNS5_1CILi128EEENS7_ILi64EEENS7_ILi192EEEEEELi192ENS_6half_tEfNS_4arch4Sm80ELb0ELb0ELb0ELb1ELb1ELb1ELb1ELb1EEENS1_21CollectiveEpilogueFwdINS6_IJS8_SA_S9_EEENS6_IJNS7_ILi1EEESI_SI_EEESC_SE_Li256ELb1ELb1ELb1ELb0EEENS1_36VarlenDynamicPersistentTileSchedulerILi128ELi64ELi256ELi256ELb1ELb1ELb0ELb0ELb1ELb1EEEEEEEEEvNT_6ParamsE:
	.zero		1608


//--------------------- .nv.constant0._ZN7cutlass13device_kernelIN5flash19enable_sm80_to_sm89INS1_16FlashAttnFwdSm80INS1_25CollectiveMainloopFwdSm80ILi8ELi2ELb0EN4cute5tupleIJNS5_1CILi128EEENS7_ILi64EEENS7_ILi192EEEEEELi192ENS_6half_tEfNS_4arch4Sm80ELb0ELb1ELb0ELb0ELb1ELb0ELb1ELb1EEENS1_21CollectiveEpilogueFwdINS6_IJS8_SA_S9_EEENS6_IJNS7_ILi1EEESI_SI_EEESC_SE_Li256ELb0ELb1ELb1ELb0EEENS1_19SingleTileSchedulerILb0ELb1ELb1ELi128EEEEEEEEEvNT_6ParamsE --------------------------
	.section	.nv.constant0._ZN7cutlass13device_kernelIN5flash19enable_sm80_to_sm89INS1_16FlashAttnFwdSm80INS1_25CollectiveMainloopFwdSm80ILi8ELi2ELb0EN4cute5tupleIJNS5_1CILi128EEENS7_ILi64EEENS7_ILi192EEEEEELi192ENS_6half_tEfNS_4arch4Sm80ELb0ELb1ELb0ELb0ELb1ELb0ELb1ELb1EEENS1_21CollectiveEpilogueFwdINS6_IJS8_SA_S9_EEENS6_IJNS7_ILi1EEESI_SI_EEESC_SE_Li256ELb0ELb1ELb1ELb0EEENS1_19SingleTileSchedulerILb0ELb1ELb1ELi128EEEEEEEEEvNT_6ParamsE,"a",@progbits
	.sectionflags	@""
	.align	4
.nv.constant0._ZN7cutlass13device_kernelIN5flash19enable_sm80_to_sm89INS1_16FlashAttnFwdSm80INS1_25CollectiveMainloopFwdSm80ILi8ELi2ELb0EN4cute5tupleIJNS5_1CILi128EEENS7_ILi64EEENS7_ILi192EEEEEELi192ENS_6half_tEfNS_4arch4Sm80ELb0ELb1ELb0ELb0ELb1ELb0ELb1ELb1EEENS1_21CollectiveEpilogueFwdINS6_IJS8_SA_S9_EEENS6_IJNS7_ILi1EEESI_SI_EEESC_SE_Li256ELb0ELb1ELb1ELb0EEENS1_19SingleTileSchedulerILb0ELb1ELb1ELi128EEEEEEEEEvNT_6ParamsE:
	.zero		1576


//--------------------- .nv.constant0._ZN7cutlass13device_kernelIN5flash19enable_sm80_to_sm89INS1_16FlashAttnFwdSm80INS1_25CollectiveMainloopFwdSm80ILi8ELi2ELb0EN4cute5tupleIJNS5_1CILi128EEENS7_ILi64EEENS7_ILi192EEEEEELi192ENS_6half_tEfNS_4arch4Sm80ELb0ELb1ELb0ELb1ELb1ELb0ELb1ELb1EEENS1_21CollectiveEpilogueFwdINS6_IJS8_SA_S9_EEENS6_IJNS7_ILi1EEESI_SI_EEESC_SE_Li256ELb1ELb1ELb1ELb0EEENS1_36VarlenDynamicPersistentTileSchedulerILi128ELi64ELi256ELi256ELb1ELb1ELb0ELb1ELb0ELb1EEEEEEEEEvNT_6ParamsE --------------------------
	.section	.nv.constant0._ZN7cutlass13device_kernelIN5flash19enable_sm80_to_sm89INS1_16FlashAttnFwdSm80INS1_25CollectiveMainloopFwdSm80ILi8ELi2ELb0EN4cute5tupleIJNS5_1CILi128EEENS7_ILi64EEENS7_ILi192EEEEEELi192ENS_6half_tEfNS_4arch4Sm80ELb0ELb1ELb0ELb1ELb1ELb0ELb1ELb1EEENS1_21CollectiveEpilogueFwdINS6_IJS8_SA_S9_EEENS6_IJNS7_ILi1EEESI_SI_EEESC_SE_Li256ELb1ELb1ELb1ELb0EEENS1_36VarlenDynamicPersistentTileSchedulerILi128ELi64ELi256ELi256ELb1ELb1ELb0ELb1ELb0ELb1EEEEEEEEEvNT_6ParamsE,"a",@progbits
	.sectionflags	@""
	.align	4
.nv.constant0._ZN7cutlass13device_kernelIN5flash19enable_sm80_to_sm89INS1_16FlashAttnFwdSm80INS1_25CollectiveMainloopFwdSm80ILi8ELi2ELb0EN4cute5tupleIJNS5_1CILi128EEENS7_ILi64EEENS7_ILi192EEEEEELi192ENS_6half_tEfNS_4arch4Sm80ELb0ELb1ELb0ELb1ELb1ELb0ELb1ELb1EEENS1_21CollectiveEpilogueFwdINS6_IJS8_SA_S9_EEENS6_IJNS7_ILi1EEESI_SI_EEESC_SE_Li256ELb1ELb1ELb1ELb0EEENS1_36VarlenDynamicPersistentTileSchedulerILi128ELi64ELi256ELi256ELb1ELb1ELb0ELb1ELb0ELb1EEEEEEEEEvNT_6ParamsE:
	.zero		1608


//--------------------- .nv.constant0._ZN7cutlass13device_kernelIN5flash19enable_sm80_to_sm89INS1_16FlashAttnFwdSm80INS1_25CollectiveMainloopFwdSm80ILi8ELi2ELb0EN4cute5tupleIJNS5_1CILi128EEENS7_ILi64EEENS7_ILi192EEEEEELi192ENS_6half_tEfNS_4arch4Sm80ELb0ELb1ELb0ELb1ELb1ELb1ELb1ELb1EEENS1_21CollectiveEpilogueFwdINS6_IJS8_SA_S9_EEENS6_IJNS7_ILi1EEESI_SI_EEESC_SE_Li256ELb1ELb1ELb1ELb0EEENS1_36VarlenDynamicPersistentTileSchedulerILi128ELi64ELi256ELi256ELb1ELb1ELb0ELb1ELb0ELb1EEEEEEEEEvNT_6ParamsE --------------------------
	.section	.nv.constant0._ZN7cutlass13device_kernelIN5flash19enable_sm80_to_sm89INS1_16FlashAttnFwdSm80INS1_25CollectiveMainloopFwdSm80ILi8ELi2ELb0EN4cute5tupleIJNS5_1CILi128EEENS7_ILi64EEENS7_ILi192EEEEEELi192ENS_6half_tEfNS_4arch4Sm80ELb0ELb1ELb0ELb1ELb1ELb1ELb1ELb1EEENS1_21CollectiveEpilogueFwdINS6_IJS8_SA_S9_EEENS6_IJNS7_ILi1EEESI_SI_EEESC_SE_Li256ELb1ELb1ELb1ELb0EEENS1_36VarlenDynamicPersistentTileSchedulerILi128ELi64ELi256ELi256ELb1ELb1ELb0ELb1ELb0ELb1EEEEEEEEEvNT_6ParamsE,"a",@progbits
	.sectionflags	@""
	.align	4
.nv.constant0._ZN7cutlass13device_kernelIN5flash19enable_sm80_to_sm89INS1_16FlashAttnFwdSm80INS1_25CollectiveMainloopFwdSm80ILi8ELi2ELb0EN4cute5tupleIJNS5_1CILi128EEENS7_ILi64EEENS7_ILi192EEEEEELi192ENS_6half_tEfNS_4arch4Sm80ELb0ELb1ELb0ELb1ELb1ELb1ELb1ELb1EEENS1_21CollectiveEpilogueFwdINS6_IJS8_SA_S9_EEENS6_IJNS7_ILi1EEESI_SI_EEESC_SE_Li256ELb1ELb1ELb1ELb0EEENS1_36VarlenDynamicPersistentTileSchedulerILi128ELi64ELi256ELi256ELb1ELb1ELb0ELb1ELb0ELb1EEEEEEEEEvNT_6ParamsE:
	.zero		1608


//--------------------- .nv.constant0._ZN7cutlass13device_kernelIN5flash19enable_sm80_to_sm89INS1_16FlashAttnFwdSm80INS1_25CollectiveMainloopFwdSm80ILi8ELi2ELb0EN4cute5tupleIJNS5_1CILi128EEENS7_ILi64EEENS7_ILi192EEEEEELi192ENS_6half_tEfNS_4arch4Sm80ELb1ELb0ELb0ELb0ELb1ELb0ELb1ELb1EEENS1_21CollectiveEpilogueFwdINS6_IJS8_SA_S9_EEENS6_IJNS7_ILi1EEESI_SI_EEESC_SE_Li256ELb0ELb1ELb1ELb0EEENS1_30DynamicPersistentTileSchedulerILi256ELi256ELb1ELb1ELb0EEEEEEEEEvNT_6ParamsE --------------------------
	.section	.nv.constant0._ZN7cutlass13device_kernelIN5flash19enable_sm80_to_sm89INS1_16FlashAttnFwdSm80INS1_25CollectiveMainloopFwdSm80ILi8ELi2ELb0EN4cute5tupleIJNS5_1CILi128EEENS7_ILi64EEENS7_ILi192EEEEEELi192ENS_6half_tEfNS_4arch4Sm80ELb1ELb0ELb0ELb0ELb1ELb0ELb1ELb1EEENS1_21CollectiveEpilogueFwdINS6_IJS8_SA_S9_EEENS6_IJNS7_ILi1EEESI_SI_EEESC_SE_Li256ELb0ELb1ELb1ELb0EEENS1_30DynamicPersistentTileSchedulerILi256ELi256ELb1ELb1ELb0EEEEEEEEEvNT_6ParamsE,"a",@progbits
	.sectionflags	@""
	.align	4
.nv.constant0._ZN7cutlass13device_kernelIN5flash19enable_sm80_to_sm89INS1_16FlashAttnFwdSm80INS1_25CollectiveMainloopFwdSm80ILi8ELi2ELb0EN4cute5tupleIJNS5_1CILi128EEENS7_ILi64EEENS7_ILi192EEEEEELi192ENS_6half_tEfNS_4arch4Sm80ELb1ELb0ELb0ELb0ELb1ELb0ELb1ELb1EEENS1_21CollectiveEpilogueFwdINS6_IJS8_SA_S9_EEENS6_IJNS7_ILi1EEESI_SI_EEESC_SE_Li256ELb0ELb1ELb1ELb0EEENS1_30DynamicPersistentTileSchedulerILi256ELi256ELb1ELb1ELb0EEEEEEEEEvNT_6ParamsE:
	.zero		1592


//--------------------- .nv.constant0._ZN7cutlass13device_kernelIN5flash19enable_sm80_to_sm89INS1_16FlashAttnFwdSm80INS1_25CollectiveMainloopFwdSm80ILi8ELi2ELb0EN4cute5tupleIJNS5_1CILi128EEENS7_ILi64EEENS7_ILi192EEEEEELi192ENS_6half_tEfNS_4arch4Sm80ELb1ELb0ELb0ELb1ELb1ELb0ELb1ELb1EEENS1_21CollectiveEpilogueFwdINS6_IJS8_SA_S9_EEENS6_IJNS7_ILi1EEESI_SI_EEESC_SE_Li256ELb1ELb1ELb1ELb0EEENS1_36VarlenDynamicPersistentTileSchedulerILi128ELi64ELi256ELi256ELb1ELb1ELb0ELb1ELb1ELb1EEEEEEEEEvNT_6ParamsE --------------------------
	.section	.nv.constant0._ZN7cutlass13device_kernelIN5flash19enable_sm80_to_sm89INS1_16FlashAttnFwdSm80INS1_25CollectiveMainloopFwdSm80ILi8ELi2ELb0EN4cute5tupleIJNS5_1CILi128EEENS7_ILi64EEENS7_ILi192EEEEEELi192ENS_6half_tEfNS_4arch4Sm80ELb1ELb0ELb0ELb1ELb1ELb0ELb1ELb1EEENS1_21CollectiveEpilogueFwdINS6_IJS8_SA_S9_EEENS6_IJNS7_ILi1EEESI_SI_EEESC_SE_Li256ELb1ELb1ELb1ELb0EEENS1_36VarlenDynamicPersistentTileSchedulerILi128ELi64ELi256ELi256ELb1ELb1ELb0ELb1ELb1ELb1EEEEEEEEEvNT_6ParamsE,"a",@progbits
	.sectionflags	@""
	.align	4
.nv.constant0._ZN7cutlass13device_kernelIN5flash19enable_sm80_to_sm89INS1_16FlashAttnFwdSm80INS1_25CollectiveMainloopFwdSm80ILi8ELi2ELb0EN4cute5tupleIJNS5_1CILi128EEENS7_ILi64EEENS7_ILi192EEEEEELi192ENS_6half_tEfNS_4arch4Sm80ELb1ELb0ELb0ELb1ELb1ELb0ELb1ELb1EEENS1_21CollectiveEpilogueFwdINS6_IJS8_SA_S9_EEENS6_IJNS7_ILi1EEESI_SI_EEESC_SE_Li256ELb1ELb1ELb1ELb0EEENS1_36VarlenDynamicPersistentTileSchedulerILi128ELi64ELi256ELi256ELb1ELb1ELb0ELb1ELb1ELb1EEEEEEEEEvNT_6ParamsE:
	.zero		1608


//--------------------- .nv.constant0._ZN7cutlass13device_kernelIN5flash19enable_sm80_to_sm89INS1_16FlashAttnFwdSm80INS1_25CollectiveMainloopFwdSm80ILi8ELi2ELb0EN4cute5tupleIJNS5_1CILi128EEENS7_ILi64EEENS7_ILi192EEEEEELi192ENS_6half_tEfNS_4arch4Sm80ELb1ELb0ELb0ELb1ELb1ELb1ELb1ELb1EEENS1_21CollectiveEpilogueFwdINS6_IJS8_SA_S9_EEENS6_IJNS7_ILi1EEESI_SI_EEESC_SE_Li256ELb1ELb1ELb1ELb0EEENS1_36VarlenDynamicPersistentTileSchedulerILi128ELi64ELi256ELi256ELb1ELb1ELb0ELb1ELb1ELb1EEEEEEEEEvNT_6ParamsE --------------------------
	.section	.nv.constant0._ZN7cutlass13device_kernelIN5flash19enable_sm80_to_sm89INS1_16FlashAttnFwdSm80INS1_25CollectiveMainloopFwdSm80ILi8ELi2ELb0EN4cute5tupleIJNS5_1CILi128EEENS7_ILi64EEENS7_ILi192EEEEEELi192ENS_6half_tEfNS_4arch4Sm80ELb1ELb0ELb0ELb1ELb1ELb1ELb1ELb1EEENS1_21CollectiveEpilogueFwdINS6_IJS8_SA_S9_EEENS6_IJNS7_ILi1EEESI_SI_EEESC_SE_Li256ELb1ELb1ELb1ELb0EEENS1_36VarlenDynamicPersistentTileSchedulerILi128ELi64ELi256ELi256ELb1ELb1ELb0ELb1ELb1ELb1EEEEEEEEEvNT_6ParamsE,"a",@progbits
	.sectionflags	@""
	.align	4
.nv.constant0._ZN7cutlass13device_kernelIN5flash19enable_sm80_to_sm89INS1_16FlashAttnFwdSm80INS1_25CollectiveMainloopFwdSm80ILi8ELi2ELb0EN4cute5tupleIJNS5_1CILi128EEENS7_ILi64EEENS7_ILi192EEEEEELi192ENS_6half_tEfNS_4arch4Sm80ELb1ELb0ELb0ELb1ELb1ELb1ELb1ELb1EEENS1_21CollectiveEpilogueFwdINS6_IJS8_SA_S9_EEENS6_IJNS7_ILi1EEESI_SI_EEESC_SE_Li256ELb1ELb1ELb1ELb0EEENS1_36VarlenDynamicPersistentTileSchedulerILi128ELi64ELi256ELi256ELb1ELb1ELb0ELb1ELb1ELb1EEEEEEEEEvNT_6ParamsE:
	.zero		1608


//--------------------- SYMBOLS --------------------------

	.type		.nv.reservedSmem.offset0,@object
	.size		.nv.reservedSmem.offset0,0x4
